// auto-generated by cutlass_sweep.gemm — config: {"arch": "sm_90", "cluster_m": 2, "cluster_n": 2, "dtype": "e5m2", "stages": 4, "tile_k": 128, "tile_m": 256, "tile_n": 128}
#include "cutlass/cutlass.h"
#include "cutlass/gemm/collective/collective_builder.hpp"
#include "cutlass/gemm/device/gemm_universal_adapter.h"
#include "cutlass/gemm/kernel/gemm_universal.hpp"
#include "cutlass/epilogue/collective/collective_builder.hpp"

using ElemA = cutlass::float_e5m2_t;
using ElemB = cutlass::float_e5m2_t;
using ElemCD = cutlass::float_e5m2_t;
using Acc  = float;
using TileShape    = cute::Shape<cute::_256, cute::_128, cute::_128>;
using ClusterShape = cute::Shape<cute::_2, cute::_2, cute::_1>;

using CollectiveEpilogue = typename cutlass::epilogue::collective::CollectiveBuilder<
    cutlass::arch::Sm90, cutlass::arch::OpClassTensorOp,
    TileShape, ClusterShape,
    cutlass::epilogue::collective::EpilogueTileAuto,
    Acc, Acc,
    ElemCD, cutlass::layout::RowMajor, 128 / cutlass::sizeof_bits<ElemCD>::value,
    ElemCD, cutlass::layout::RowMajor, 128 / cutlass::sizeof_bits<ElemCD>::value,
    cutlass::epilogue::collective::EpilogueScheduleAuto
  >::CollectiveOp;

using CollectiveMainloop = typename cutlass::gemm::collective::CollectiveBuilder<
    cutlass::arch::Sm90, cutlass::arch::OpClassTensorOp,
    ElemA, cutlass::layout::RowMajor, 128 / cutlass::sizeof_bits<ElemA>::value,
    ElemB, cutlass::layout::ColumnMajor, 128 / cutlass::sizeof_bits<ElemB>::value,
    Acc,
    TileShape, ClusterShape,
    cutlass::gemm::collective::StageCount<4>,
    cutlass::gemm::collective::KernelScheduleAuto
  >::CollectiveOp;

using GemmKernel = cutlass::gemm::kernel::GemmUniversal<
    cute::Shape<int,int,int,int>,
    CollectiveMainloop,
    CollectiveEpilogue
>;
using Gemm = cutlass::gemm::device::GemmUniversalAdapter<GemmKernel>;

// Force the device kernel symbol into the cubin without needing a host main.
auto* _anchor = &cutlass::device_kernel<GemmKernel>;


// ===== COMPILED SASS (sm_90a) =====

	.target	sm_90a

	.elftype	@"ET_EXEC"


//--------------------- .note.nv.tkinfo           --------------------------
	.section	.note.nv.tkinfo,"",@"SHT_NOTE"
	.sectionflags	@"SHF_NOTE_NV_TKINFO"
	.tkinfo
        /*0018*/ 	.word	0x00000002
        /*0030*/ 	.string	""
        /*0030*/ 	.string	"ptxas"
        /*0030*/ 	.string	"Cuda compilation tools, release 13.0, V13.0.88"
        /*0030*/ 	.string	"Build cuda_13.0.r13.0/compiler.36424714_0"
        /*0030*/ 	.string	"-arch sm_90a -m 64 "



//--------------------- .note.nv.cuinfo           --------------------------
	.section	.note.nv.cuinfo,"",@"SHT_NOTE"
	.sectionflags	@"SHF_NOTE_NV_CUINFO"
        /*0018*/ 	.short	0x0002
        /*001a*/ 	.short	0x005a
        /*001c*/ 	.short	0x0082
	.zero		2


//--------------------- .nv.info                  --------------------------
	.section	.nv.info,"",@"SHT_CUDA_INFO"
	.align	4


	//----- nvinfo : EIATTR_REGCOUNT
	.align		4
        /*0000*/ 	.byte	0x04, 0x2f
        /*0002*/ 	.short	(.L_12 - .L_11)
	.align		4
.L_11:
        /*0004*/ 	.word	index@(_ZN7cutlass13device_kernelINS_4gemm6kernel13GemmUniversalIN4cute5tupleIJiiiiEEENS1_10collective13CollectiveMmaINS1_37MainloopSm90TmaGmmaWarpSpecializedFP8ILi4ENS5_IJNS4_1CILi2EEESB_NSA_ILi1EEEEEENS1_35KernelTmaWarpSpecializedCooperativeEEENS5_IJNSA_ILi256EEENSA_ILi128EEESH_EEENS_12float_e5m2_tENS5_IJlSC_lEEESJ_SK_NS4_8TiledMMAINS4_8MMA_AtomIJNS4_4SM904GMMA31MMA_64x128x32_F32E5M2E5M2_SS_TNILNSO_7ScaleInE1ELSQ_1EEEEEENS4_6LayoutINS5_IJSB_SC_SC_EEENS5_IJSC_NSA_ILi0EEESV_EEEEENS5_IJNS4_10UnderscoreESY_SY_EEEEENS4_23SM90_TMA_LOAD_MULTICASTENS4_14ComposedLayoutINS4_7SwizzleILi3ELi4ELi3EEENS4_18smem_ptr_flag_bitsILi8EEENST_INS5_IJNSA_ILi8EEESH_EEENS5_IJSH_SC_EEEEEEEvNS4_8identityES11_S1B_vS1C_EENS_8epilogue10collective6detail29Sm90TmaWarpSpecializedAdapterINS1F_15DefaultEpilogueISJ_SK_SK_NS1E_6thread17LinearCombinationISJ_Li1EffLNS1J_9ScaleType4KindE0ELNS_15FloatRoundStyleE2ESJ_EENS1_15EpilogueDefaultEEEEEvvEEEEvNT_6ParamsE)
        /*0008*/ 	.word	0x000000a8


	//----- nvinfo : EIATTR_FRAME_SIZE
	.align		4
.L_12:
        /*000c*/ 	.byte	0x04, 0x11
        /*000e*/ 	.short	(.L_14 - .L_13)
	.align		4
.L_13:
        /*0010*/ 	.word	index@(_ZN7cutlass13device_kernelINS_4gemm6kernel13GemmUniversalIN4cute5tupleIJiiiiEEENS1_10collective13CollectiveMmaINS1_37MainloopSm90TmaGmmaWarpSpecializedFP8ILi4ENS5_IJNS4_1CILi2EEESB_NSA_ILi1EEEEEENS1_35KernelTmaWarpSpecializedCooperativeEEENS5_IJNSA_ILi256EEENSA_ILi128EEESH_EEENS_12float_e5m2_tENS5_IJlSC_lEEESJ_SK_NS4_8TiledMMAINS4_8MMA_AtomIJNS4_4SM904GMMA31MMA_64x128x32_F32E5M2E5M2_SS_TNILNSO_7ScaleInE1ELSQ_1EEEEEENS4_6LayoutINS5_IJSB_SC_SC_EEENS5_IJSC_NSA_ILi0EEESV_EEEEENS5_IJNS4_10UnderscoreESY_SY_EEEEENS4_23SM90_TMA_LOAD_MULTICASTENS4_14ComposedLayoutINS4_7SwizzleILi3ELi4ELi3EEENS4_18smem_ptr_flag_bitsILi8EEENST_INS5_IJNSA_ILi8EEESH_EEENS5_IJSH_SC_EEEEEEEvNS4_8identityES11_S1B_vS1C_EENS_8epilogue10collective6detail29Sm90TmaWarpSpecializedAdapterINS1F_15DefaultEpilogueISJ_SK_SK_NS1E_6thread17LinearCombinationISJ_Li1EffLNS1J_9ScaleType4KindE0ELNS_15FloatRoundStyleE2ESJ_EENS1_15EpilogueDefaultEEEEEvvEEEEvNT_6ParamsE)
        /*0014*/ 	.word	0x000000f8


	//----- nvinfo : EIATTR_MIN_STACK_SIZE
	.align		4
.L_14:
        /*0018*/ 	.byte	0x04, 0x12
        /*001a*/ 	.short	(.L_16 - .L_15)
	.align		4
.L_15:
        /*001c*/ 	.word	index@(_ZN7cutlass13device_kernelINS_4gemm6kernel13GemmUniversalIN4cute5tupleIJiiiiEEENS1_10collective13CollectiveMmaINS1_37MainloopSm90TmaGmmaWarpSpecializedFP8ILi4ENS5_IJNS4_1CILi2EEESB_NSA_ILi1EEEEEENS1_35KernelTmaWarpSpecializedCooperativeEEENS5_IJNSA_ILi256EEENSA_ILi128EEESH_EEENS_12float_e5m2_tENS5_IJlSC_lEEESJ_SK_NS4_8TiledMMAINS4_8MMA_AtomIJNS4_4SM904GMMA31MMA_64x128x32_F32E5M2E5M2_SS_TNILNSO_7ScaleInE1ELSQ_1EEEEEENS4_6LayoutINS5_IJSB_SC_SC_EEENS5_IJSC_NSA_ILi0EEESV_EEEEENS5_IJNS4_10UnderscoreESY_SY_EEEEENS4_23SM90_TMA_LOAD_MULTICASTENS4_14ComposedLayoutINS4_7SwizzleILi3ELi4ELi3EEENS4_18smem_ptr_flag_bitsILi8EEENST_INS5_IJNSA_ILi8EEESH_EEENS5_IJSH_SC_EEEEEEEvNS4_8identityES11_S1B_vS1C_EENS_8epilogue10collective6detail29Sm90TmaWarpSpecializedAdapterINS1F_15DefaultEpilogueISJ_SK_SK_NS1E_6thread17LinearCombinationISJ_Li1EffLNS1J_9ScaleType4KindE0ELNS_15FloatRoundStyleE2ESJ_EENS1_15EpilogueDefaultEEEEEvvEEEEvNT_6ParamsE)
        /*0020*/ 	.word	0x000000f8
.L_16:


//--------------------- .nv.compat                --------------------------
	.section	.nv.compat,"",@"SHT_CUDA_COMPAT_INFO"
	.align	4
        /*0000*/ 	.byte	0x02, 0x09, 0x01, 0x00, 0x02, 0x02, 0x04, 0x00, 0x02, 0x05, 0x05, 0x00, 0x03, 0x07, 0x01, 0x01
        /*0010*/ 	.byte	0x02, 0x03, 0x01, 0x00, 0x02, 0x06, 0x01, 0x00, 0x04, 0x0b, 0x08, 0x00, 0x00, 0x00, 0x00, 0x00
        /*0020*/ 	.byte	0x00, 0x00, 0x00, 0x00


//--------------------- .nv.info._ZN7cutlass13device_kernelINS_4gemm6kernel13GemmUniversalIN4cute5tupleIJiiiiEEENS1_10collective13CollectiveMmaINS1_37MainloopSm90TmaGmmaWarpSpecializedFP8ILi4ENS5_IJNS4_1CILi2EEESB_NSA_ILi1EEEEEENS1_35KernelTmaWarpSpecializedCooperativeEEENS5_IJNSA_ILi256EEENSA_ILi128EEESH_EEENS_12float_e5m2_tENS5_IJlSC_lEEESJ_SK_NS4_8TiledMMAINS4_8MMA_AtomIJNS4_4SM904GMMA31MMA_64x128x32_F32E5M2E5M2_SS_TNILNSO_7ScaleInE1ELSQ_1EEEEEENS4_6LayoutINS5_IJSB_SC_SC_EEENS5_IJSC_NSA_ILi0EEESV_EEEEENS5_IJNS4_10UnderscoreESY_SY_EEEEENS4_23SM90_TMA_LOAD_MULTICASTENS4_14ComposedLayoutINS4_7SwizzleILi3ELi4ELi3EEENS4_18smem_ptr_flag_bitsILi8EEENST_INS5_IJNSA_ILi8EEESH_EEENS5_IJSH_SC_EEEEEEEvNS4_8identityES11_S1B_vS1C_EENS_8epilogue10collective6detail29Sm90TmaWarpSpecializedAdapterINS1F_15DefaultEpilogueISJ_SK_SK_NS1E_6thread17LinearCombinationISJ_Li1EffLNS1J_9ScaleType4KindE0ELNS_15FloatRoundStyleE2ESJ_EENS1_15EpilogueDefaultEEEEEvvEEEEvNT_6ParamsE --------------------------
	.section	.nv.info._ZN7cutlass13device_kernelINS_4gemm6kernel13GemmUniversalIN4cute5tupleIJiiiiEEENS1_10collective13CollectiveMmaINS1_37MainloopSm90TmaGmmaWarpSpecializedFP8ILi4ENS5_IJNS4_1CILi2EEESB_NSA_ILi1EEEEEENS1_35KernelTmaWarpSpecializedCooperativeEEENS5_IJNSA_ILi256EEENSA_ILi128EEESH_EEENS_12float_e5m2_tENS5_IJlSC_lEEESJ_SK_NS4_8TiledMMAINS4_8MMA_AtomIJNS4_4SM904GMMA31MMA_64x128x32_F32E5M2E5M2_SS_TNILNSO_7ScaleInE1ELSQ_1EEEEEENS4_6LayoutINS5_IJSB_SC_SC_EEENS5_IJSC_NSA_ILi0EEESV_EEEEENS5_IJNS4_10UnderscoreESY_SY_EEEEENS4_23SM90_TMA_LOAD_MULTICASTENS4_14ComposedLayoutINS4_7SwizzleILi3ELi4ELi3EEENS4_18smem_ptr_flag_bitsILi8EEENST_INS5_IJNSA_ILi8EEESH_EEENS5_IJSH_SC_EEEEEEEvNS4_8identityES11_S1B_vS1C_EENS_8epilogue10collective6detail29Sm90TmaWarpSpecializedAdapterINS1F_15DefaultEpilogueISJ_SK_SK_NS1E_6thread17LinearCombinationISJ_Li1EffLNS1J_9ScaleType4KindE0ELNS_15FloatRoundStyleE2ESJ_EENS1_15EpilogueDefaultEEEEEvvEEEEvNT_6ParamsE,"",@"SHT_CUDA_INFO"
	.sectionflags	@""
	.align	4


	//----- nvinfo : EIATTR_CUDA_API_VERSION
	.align		4
        /*0000*/ 	.byte	0x04, 0x37
        /*0002*/ 	.short	(.L_18 - .L_17)
.L_17:
        /*0004*/ 	.word	0x00000082


	//----- nvinfo : EIATTR_KPARAM_INFO
	.align		4
.L_18:
        /*0008*/ 	.byte	0x04, 0x17
        /*000a*/ 	.short	(.L_20 - .L_19)
.L_19:
        /*000c*/ 	.word	0x00000000
        /*0010*/ 	.short	0x0000
        /*0012*/ 	.short	0x0070
        /*0014*/ 	.byte	0x00, 0xf0, 0x01, 0x10


	//----- nvinfo : EIATTR_SPARSE_MMA_MASK
	.align		4
.L_20:
        /*0018*/ 	.byte	0x03, 0x50
        /*001a*/ 	.short	0x0000


	//----- nvinfo : EIATTR_MAXREG_COUNT
	.align		4
        /*001c*/ 	.byte	0x03, 0x1b
        /*001e*/ 	.short	0x00a8


	//----- nvinfo : EIATTR_NUM_BARRIERS
	.align		4
        /*0020*/ 	.byte	0x02, 0x4c
        /*0022*/ 	.byte	0x01
	.zero		1


	//----- nvinfo : EIATTR_ANNOTATIONS
	.align		4
        /*0024*/ 	.byte	0x04, 0x55
        /*0026*/ 	.short	(.L_22 - .L_21)


	//   ....[0]....
.L_21:
        /*0028*/ 	.word	0x00000001
        /*002c*/ 	.byte	0x10, 0x07, 0x00, 0x00, 0x01, 0x00, 0x00, 0x00, 0x00, 0x08, 0x00, 0x00, 0x01, 0x00, 0x00, 0x00
        /* <DEDUP_REMOVED lines=192> */
        /*0c3c*/ 	.byte	0x20, 0x08, 0x01, 0x00


	//----- nvinfo : EIATTR_MERCURY_ISA_VERSION
	.align		4
.L_22:
        /*0c40*/ 	.byte	0x03, 0x5f
        /*0c42*/ 	.short	0x0101


	//----- nvinfo : EIATTR_INT_WARP_WIDE_INSTR_OFFSETS
	.align		4
        /*0c44*/ 	.byte	0x04, 0x31
        /*0c46*/ 	.short	(.L_24 - .L_23)


	//   ....[0]....
.L_23:
        /*0c48*/ 	.word	0x00000550


	//   ....[1]....
        /*0c4c*/ 	.word	0x00000570


	//   ....[2]....
        /*0c50*/ 	.word	0x000006e0


	//   ....[3]....
        /*0c54*/ 	.word	0x000054f0


	//----- nvinfo : EIATTR_COOP_GROUP_MASK_REGIDS
	.align		4
.L_24:
        /*0c58*/ 	.byte	0x04, 0x29
        /*0c5a*/ 	.short	(.L_26 - .L_25)


	//   ....[0]....
.L_25:
        /*0c5c*/ 	.word	0xffffffff


	//   ....[1]....
        /*0c60*/ 	.word	0xffffffff


	//   ....[2]....
        /*0c64*/ 	.word	0xffffffff


	//   ....[3]....
        /*0c68*/ 	.word	0xffffffff


	//   ....[4]....
        /*0c6c*/ 	.word	0xffffffff


	//   ....[5]....
        /*0c70*/ 	.word	0xffffffff


	//----- nvinfo : EIATTR_COOP_GROUP_INSTR_OFFSETS
	.align		4
.L_26:
        /*0c74*/ 	.byte	0x04, 0x28
        /*0c76*/ 	.short	(.L_28 - .L_27)


	//   ....[0]....
.L_27:
        /*0c78*/ 	.word	0x00000070


	//   ....[1]....
        /*0c7c*/ 	.word	0x00000080


	//   ....[2]....
        /*0c80*/ 	.word	0x000001a0


	//   ....[3]....
        /*0c84*/ 	.word	0x000003c0


	//   ....[4]....
        /*0c88*/ 	.word	0x00000840


	//   ....[5]....
        /*0c8c*/ 	.word	0x000015c0


	//----- nvinfo : EIATTR_REG_RECONFIG
	.align		4
.L_28:
        /*0c90*/ 	.byte	0x01, 0x54
	.zero		2


	//----- nvinfo : EIATTR_MBARRIER_INSTR_OFFSETS
	.align		4
        /*0c94*/ 	.byte	0x04, 0x39
        /*0c96*/ 	.short	(.L_30 - .L_29)


	//   ....[0]....
.L_29:
        /*0c98*/ 	.word	0x00000320
        /*0c9c*/ 	.word	0x000000ff
        /*0ca0*/ 	.word	0x00000000
        /*0ca4*/ 	.short	0x0100
        /*0ca6*/ 	.byte	0x09
	.zero		1


	//   ....[1]....
        /*0ca8*/ 	.word	0x00000330
        /*0cac*/ 	.word	0x000000ff
        /*0cb0*/ 	.word	0x00000020
        /*0cb4*/ 	.short	0x0100
        /*0cb6*/ 	.byte	0x09
	.zero		1


	//   ....[2]....
        /*0cb8*/ 	.word	0x00000340
        /*0cbc*/ 	.word	0x000000ff
        /*0cc0*/ 	.word	0x00000008
        /*0cc4*/ 	.short	0x0100
        /*0cc6*/ 	.byte	0x09
	.zero		1


	//   ....[3]....
        /*0cc8*/ 	.word	0x00000350
        /*0ccc*/ 	.word	0x000000ff
        /*0cd0*/ 	.word	0x00000028
        /*0cd4*/ 	.short	0x0100
        /*0cd6*/ 	.byte	0x09
	.zero		1


	//   ....[4]....
        /*0cd8*/ 	.word	0x00000360
        /*0cdc*/ 	.word	0x000000ff
        /*0ce0*/ 	.word	0x00000010
        /*0ce4*/ 	.short	0x0100
        /*0ce6*/ 	.byte	0x09
	.zero		1


	//   ....[5]....
        /*0ce8*/ 	.word	0x00000370
        /*0cec*/ 	.word	0x000000ff
        /*0cf0*/ 	.word	0x00000030
        /*0cf4*/ 	.short	0x0100
        /*0cf6*/ 	.byte	0x09
	.zero		1


	//   ....[6]....
        /*0cf8*/ 	.word	0x00000380
        /*0cfc*/ 	.word	0x000000ff
        /*0d00*/ 	.word	0x00000018
        /*0d04*/ 	.short	0x0100
        /*0d06*/ 	.byte	0x09
	.zero		1


	//   ....[7]....
        /*0d08*/ 	.word	0x00000390
        /*0d0c*/ 	.word	0x000000ff
        /*0d10*/ 	.word	0x00000038
        /*0d14*/ 	.short	0x0100
        /*0d16*/ 	.byte	0x09
	.zero		1


	//   ....[8]....
        /*0d18*/ 	.word	0x00000770
        /*0d1c*/ 	.word	0x000000ff
        /*0d20*/ 	.word	0x00000050
        /*0d24*/ 	.short	0x0100
        /*0d26*/ 	.byte	0x06
	.zero		1


	//   ....[9]....
        /*0d28*/ 	.word	0x000007e0
        /*0d2c*/ 	.word	0x000000ff
        /*0d30*/ 	.word	0x00000058
        /*0d34*/ 	.short	0x0100
        /*0d36*/ 	.byte	0x06
	.zero		1


	//   ....[10]....
        /*0d38*/ 	.word	0x00001dc0
        /*0d3c*/ 	.word	0x000000ff
        /*0d40*/ 	.word	0x00000000
        /*0d44*/ 	.short	0x010a
        /*0d46*/ 	.byte	0x06
	.zero		1


	//   ....[11]....
        /*0d48*/ 	.word	0x00001e00
        /*0d4c*/ 	.word	0x000000ff
        /*0d50*/ 	.word	0x00000000
        /*0d54*/ 	.short	0x010a
        /*0d56*/ 	.byte	0x06
	.zero		1


	//   ....[12]....
        /*0d58*/ 	.word	0x00003170
        /*0d5c*/ 	.word	0x000000ff
        /*0d60*/ 	.word	0x00000000
        /*0d64*/ 	.short	0x010a
        /*0d66*/ 	.byte	0x10
	.zero		1


	//   ....[13]....
        /*0d68*/ 	.word	0x000031b0
        /*0d6c*/ 	.word	0x000000ff
        /*0d70*/ 	.word	0x00000000
        /*0d74*/ 	.short	0x010a
        /*0d76*/ 	.byte	0x10
	.zero		1


	//   ....[14]....
        /*0d78*/ 	.word	0x00004380
        /*0d7c*/ 	.word	0x000000e5
        /*0d80*/ 	.word	0x00000000
        /*0d84*/ 	.short	0x0101
        /*0d86*/ 	.byte	0x3f
	.zero		1


	//   ....[15]....
        /*0d88*/ 	.word	0x00005590
        /*0d8c*/ 	.word	0x00000018
        /*0d90*/ 	.word	0x00000000
        /*0d94*/ 	.short	0x0101
        /*0d96*/ 	.byte	0x3f
	.zero		1


	//   ....[16]....
        /*0d98*/ 	.word	0x0000f9f0
        /*0d9c*/ 	.word	0x0000000b
        /*0da0*/ 	.word	0x00000020
        /*0da4*/ 	.short	0x010a
        /*0da6*/ 	.byte	0x3f
	.zero		1


	//   ....[17]....
        /*0da8*/ 	.word	0x0000fe30
        /*0dac*/ 	.word	0x00000003
        /*0db0*/ 	.word	0x00000058
        /*0db4*/ 	.short	0x0101
        /*0db6*/ 	.byte	0x3f
	.zero		1


	//   ....[18]....
        /*0db8*/ 	.word	0x00010570
        /*0dbc*/ 	.word	0x00000007
        /*0dc0*/ 	.word	0x00000000
        /*0dc4*/ 	.short	0x010a
        /*0dc6*/ 	.byte	0x3f
	.zero		1


	//   ....[19]....
        /*0dc8*/ 	.word	0x000105f0
        /*0dcc*/ 	.word	0x00000009
        /*0dd0*/ 	.word	0x00000000
        /*0dd4*/ 	.short	0x010a
        /*0dd6*/ 	.byte	0x3f
	.zero		1


	//   ....[20]....
        /*0dd8*/ 	.word	0x00010680
        /*0ddc*/ 	.word	0x00000006
        /*0de0*/ 	.word	0x00000000
        /*0de4*/ 	.short	0x010a
        /*0de6*/ 	.byte	0x3f
	.zero		1


	//   ....[21]....
        /*0de8*/ 	.word	0x00010710
        /*0dec*/ 	.word	0x00000003
        /*0df0*/ 	.word	0x00000000
        /*0df4*/ 	.short	0x010a
        /*0df6*/ 	.byte	0x3f
	.zero		1


	//   ....[22]....
        /*0df8*/ 	.word	0x00010780
        /*0dfc*/ 	.word	0x00000003
        /*0e00*/ 	.word	0x00000000
        /*0e04*/ 	.short	0x010a
        /*0e06*/ 	.byte	0x3f
	.zero		1


	//   ....[23]....
        /*0e08*/ 	.word	0x000107f0
        /*0e0c*/ 	.word	0x00000000
        /*0e10*/ 	.word	0x00000000
        /*0e14*/ 	.short	0x010a
        /*0e16*/ 	.byte	0x3f
	.zero		1


	//   ....[24]....
        /*0e18*/ 	.word	0x000108d0
        /*0e1c*/ 	.word	0x0000000b
        /*0e20*/ 	.word	0x00000020
        /*0e24*/ 	.short	0x010a
        /*0e26*/ 	.byte	0x3f
	.zero		1


	//   ....[25]....
        /*0e28*/ 	.word	0x000109a0
        /*0e2c*/ 	.word	0x00000007
        /*0e30*/ 	.word	0x00000000
        /*0e34*/ 	.short	0x010a
        /*0e36*/ 	.byte	0x3f
	.zero		1


	//   ....[26]....
        /*0e38*/ 	.word	0x000109f0
        /*0e3c*/ 	.word	0x00000009
        /*0e40*/ 	.word	0x00000000
        /*0e44*/ 	.short	0x010a
        /*0e46*/ 	.byte	0x3f
	.zero		1


	//   ....[27]....
        /*0e48*/ 	.word	0x00010a40
        /*0e4c*/ 	.word	0x00000006
        /*0e50*/ 	.word	0x00000000
        /*0e54*/ 	.short	0x010a
        /*0e56*/ 	.byte	0x3f
	.zero		1


	//----- nvinfo : EIATTR_NUM_MBARRIERS
	.align		4
.L_30:
        /*0e58*/ 	.byte	0x03, 0x38
        /*0e5a*/ 	.short	0x000a


	//----- nvinfo : EIATTR_EXIT_INSTR_OFFSETS
	.align		4
        /*0e5c*/ 	.byte	0x04, 0x1c
        /*0e5e*/ 	.short	(.L_32 - .L_31)


	//   ....[0]....
.L_31:
        /*0e60*/ 	.word	0x000009d0


	//   ....[1]....
        /*0e64*/ 	.word	0x00001260


	//   ....[2]....
        /*0e68*/ 	.word	0x0000f000


	//   ....[3]....
        /*0e6c*/ 	.word	0x0000f590


	//   ....[4]....
        /*0e70*/ 	.word	0x00010760


	//----- nvinfo : EIATTR_MAX_THREADS
	.align		4
.L_32:
        /*0e74*/ 	.byte	0x04, 0x05
        /*0e76*/ 	.short	(.L_34 - .L_33)
.L_33:
        /*0e78*/ 	.word	0x00000180
        /*0e7c*/ 	.word	0x00000001
        /*0e80*/ 	.word	0x00000001


	//----- nvinfo : EIATTR_CRS_STACK_SIZE
	.align		4
.L_34:
        /*0e84*/ 	.byte	0x04, 0x1e
        /*0e86*/ 	.short	(.L_36 - .L_35)
.L_35:
        /*0e88*/ 	.word	0x00000000


	//----- nvinfo : EIATTR_CBANK_PARAM_SIZE
	.align		4
.L_36:
        /*0e8c*/ 	.byte	0x03, 0x19
        /*0e8e*/ 	.short	0x0470


	//----- nvinfo : EIATTR_PARAM_CBANK
	.align		4
        /*0e90*/ 	.byte	0x04, 0x0a
        /*0e92*/ 	.short	(.L_38 - .L_37)
	.align		4
.L_37:
        /*0e94*/ 	.word	index@(.nv.constant0._ZN7cutlass13device_kernelINS_4gemm6kernel13GemmUniversalIN4cute5tupleIJiiiiEEENS1_10collective13CollectiveMmaINS1_37MainloopSm90TmaGmmaWarpSpecializedFP8ILi4ENS5_IJNS4_1CILi2EEESB_NSA_ILi1EEEEEENS1_35KernelTmaWarpSpecializedCooperativeEEENS5_IJNSA_ILi256EEENSA_ILi128EEESH_EEENS_12float_e5m2_tENS5_IJlSC_lEEESJ_SK_NS4_8TiledMMAINS4_8MMA_AtomIJNS4_4SM904GMMA31MMA_64x128x32_F32E5M2E5M2_SS_TNILNSO_7ScaleInE1ELSQ_1EEEEEENS4_6LayoutINS5_IJSB_SC_SC_EEENS5_IJSC_NSA_ILi0EEESV_EEEEENS5_IJNS4_10UnderscoreESY_SY_EEEEENS4_23SM90_TMA_LOAD_MULTICASTENS4_14ComposedLayoutINS4_7SwizzleILi3ELi4ELi3EEENS4_18smem_ptr_flag_bitsILi8EEENST_INS5_IJNSA_ILi8EEESH_EEENS5_IJSH_SC_EEEEEEEvNS4_8identityES11_S1B_vS1C_EENS_8epilogue10collective6detail29Sm90TmaWarpSpecializedAdapterINS1F_15DefaultEpilogueISJ_SK_SK_NS1E_6thread17LinearCombinationISJ_Li1EffLNS1J_9ScaleType4KindE0ELNS_15FloatRoundStyleE2ESJ_EENS1_15EpilogueDefaultEEEEEvvEEEEvNT_6ParamsE)
        /*0e98*/ 	.short	0x0210
        /*0e9a*/ 	.short	0x0470


	//----- nvinfo : EIATTR_SW_WAR
	.align		4
.L_38:
        /*0e9c*/ 	.byte	0x04, 0x36
        /*0e9e*/ 	.short	(.L_40 - .L_39)
.L_39:
        /*0ea0*/ 	.word	0x00000008
.L_40:


//--------------------- .nv.callgraph             --------------------------
	.section	.nv.callgraph,"",@"SHT_CUDA_CALLGRAPH"
	.align	4
	.sectionentsize	8
	.align		4
        /*0000*/ 	.word	0x00000000
	.align		4
        /*0004*/ 	.word	0xffffffff
	.align		4
        /*0008*/ 	.word	0x00000000
	.align		4
        /*000c*/ 	.word	0xfffffffe
	.align		4
        /*0010*/ 	.word	0x00000000
	.align		4
        /*0014*/ 	.word	0xfffffffd
	.align		4
        /*0018*/ 	.word	0x00000000
	.align		4
        /*001c*/ 	.word	0xfffffffc


//--------------------- .nv.constant4             --------------------------
	.section	.nv.constant4,"a",@progbits
	.align	8
	.align		8
.nv.constant4:
        /*0000*/ 	.dword	_ZN39_INTERNAL_acde15ad_4_k_cu_d1a83eff_56224cuda3std3__45__cpo5beginE
	.align		8
        /*0008*/ 	.dword	_ZN39_INTERNAL_acde15ad_4_k_cu_d1a83eff_56224cuda3std3__45__cpo3endE
	.align		8
        /*0010*/ 	.dword	_ZN39_INTERNAL_acde15ad_4_k_cu_d1a83eff_56224cuda3std3__45__cpo6cbeginE
	.align		8
        /*0018*/ 	.dword	_ZN39_INTERNAL_acde15ad_4_k_cu_d1a83eff_56224cuda3std3__45__cpo4cendE
	.align		8
        /*0020*/ 	.dword	_ZN39_INTERNAL_acde15ad_4_k_cu_d1a83eff_56224cuda3std3__441_GLOBAL__N__acde15ad_4_k_cu_d1a83eff_56226ignoreE
	.align		8
        /*0028*/ 	.dword	_ZN39_INTERNAL_acde15ad_4_k_cu_d1a83eff_56224cuda3std3__419piecewise_constructE
	.align		8
        /*0030*/ 	.dword	_ZN39_INTERNAL_acde15ad_4_k_cu_d1a83eff_56224cuda3std3__48in_placeE
	.align		8
        /*0038*/ 	.dword	_ZN39_INTERNAL_acde15ad_4_k_cu_d1a83eff_56224cuda3std6ranges3__45__cpo4swapE
	.align		8
        /*0040*/ 	.dword	_ZN39_INTERNAL_acde15ad_4_k_cu_d1a83eff_56224cuda3std6ranges3__45__cpo9iter_moveE
	.align		8
        /*0048*/ 	.dword	_ZN39_INTERNAL_acde15ad_4_k_cu_d1a83eff_56224cute7productE
	.align		8
        /*0050*/ 	.dword	_ZN39_INTERNAL_acde15ad_4_k_cu_d1a83eff_56224cute1_E


//--------------------- .text._ZN7cutlass13device_kernelINS_4gemm6kernel13GemmUniversalIN4cute5tupleIJiiiiEEENS1_10collective13CollectiveMmaINS1_37MainloopSm90TmaGmmaWarpSpecializedFP8ILi4ENS5_IJNS4_1CILi2EEESB_NSA_ILi1EEEEEENS1_35KernelTmaWarpSpecializedCooperativeEEENS5_IJNSA_ILi256EEENSA_ILi128EEESH_EEENS_12float_e5m2_tENS5_IJlSC_lEEESJ_SK_NS4_8TiledMMAINS4_8MMA_AtomIJNS4_4SM904GMMA31MMA_64x128x32_F32E5M2E5M2_SS_TNILNSO_7ScaleInE1ELSQ_1EEEEEENS4_6LayoutINS5_IJSB_SC_SC_EEENS5_IJSC_NSA_ILi0EEESV_EEEEENS5_IJNS4_10UnderscoreESY_SY_EEEEENS4_23SM90_TMA_LOAD_MULTICASTENS4_14ComposedLayoutINS4_7SwizzleILi3ELi4ELi3EEENS4_18smem_ptr_flag_bitsILi8EEENST_INS5_IJNSA_ILi8EEESH_EEENS5_IJSH_SC_EEEEEEEvNS4_8identityES11_S1B_vS1C_EENS_8epilogue10collective6detail29Sm90TmaWarpSpecializedAdapterINS1F_15DefaultEpilogueISJ_SK_SK_NS1E_6thread17LinearCombinationISJ_Li1EffLNS1J_9ScaleType4KindE0ELNS_15FloatRoundStyleE2ESJ_EENS1_15EpilogueDefaultEEEEEvvEEEEvNT_6ParamsE --------------------------
	.section	.text._ZN7cutlass13device_kernelINS_4gemm6kernel13GemmUniversalIN4cute5tupleIJiiiiEEENS1_10collective13CollectiveMmaINS1_37MainloopSm90TmaGmmaWarpSpecializedFP8ILi4ENS5_IJNS4_1CILi2EEESB_NSA_ILi1EEEEEENS1_35KernelTmaWarpSpecializedCooperativeEEENS5_IJNSA_ILi256EEENSA_ILi128EEESH_EEENS_12float_e5m2_tENS5_IJlSC_lEEESJ_SK_NS4_8TiledMMAINS4_8MMA_AtomIJNS4_4SM904GMMA31MMA_64x128x32_F32E5M2E5M2_SS_TNILNSO_7ScaleInE1ELSQ_1EEEEEENS4_6LayoutINS5_IJSB_SC_SC_EEENS5_IJSC_NSA_ILi0EEESV_EEEEENS5_IJNS4_10UnderscoreESY_SY_EEEEENS4_23SM90_TMA_LOAD_MULTICASTENS4_14ComposedLayoutINS4_7SwizzleILi3ELi4ELi3EEENS4_18smem_ptr_flag_bitsILi8EEENST_INS5_IJNSA_ILi8EEESH_EEENS5_IJSH_SC_EEEEEEEvNS4_8identityES11_S1B_vS1C_EENS_8epilogue10collective6detail29Sm90TmaWarpSpecializedAdapterINS1F_15DefaultEpilogueISJ_SK_SK_NS1E_6thread17LinearCombinationISJ_Li1EffLNS1J_9ScaleType4KindE0ELNS_15FloatRoundStyleE2ESJ_EENS1_15EpilogueDefaultEEEEEvvEEEEvNT_6ParamsE,"ax",@progbits
	.align	128
.text._ZN7cutlass13device_kernelINS_4gemm6kernel13GemmUniversalIN4cute5tupleIJiiiiEEENS1_10collective13CollectiveMmaINS1_37MainloopSm90TmaGmmaWarpSpecializedFP8ILi4ENS5_IJNS4_1CILi2EEESB_NSA_ILi1EEEEEENS1_35KernelTmaWarpSpecializedCooperativeEEENS5_IJNSA_ILi256EEENSA_ILi128EEESH_EEENS_12float_e5m2_tENS5_IJlSC_lEEESJ_SK_NS4_8TiledMMAINS4_8MMA_AtomIJNS4_4SM904GMMA31MMA_64x128x32_F32E5M2E5M2_SS_TNILNSO_7ScaleInE1ELSQ_1EEEEEENS4_6LayoutINS5_IJSB_SC_SC_EEENS5_IJSC_NSA_ILi0EEESV_EEEEENS5_IJNS4_10UnderscoreESY_SY_EEEEENS4_23SM90_TMA_LOAD_MULTICASTENS4_14ComposedLayoutINS4_7SwizzleILi3ELi4ELi3EEENS4_18smem_ptr_flag_bitsILi8EEENST_INS5_IJNSA_ILi8EEESH_EEENS5_IJSH_SC_EEEEEEEvNS4_8identityES11_S1B_vS1C_EENS_8epilogue10collective6detail29Sm90TmaWarpSpecializedAdapterINS1F_15DefaultEpilogueISJ_SK_SK_NS1E_6thread17LinearCombinationISJ_Li1EffLNS1J_9ScaleType4KindE0ELNS_15FloatRoundStyleE2ESJ_EENS1_15EpilogueDefaultEEEEEvvEEEEvNT_6ParamsE:
        .type           _ZN7cutlass13device_kernelINS_4gemm6kernel13GemmUniversalIN4cute5tupleIJiiiiEEENS1_10collective13CollectiveMmaINS1_37MainloopSm90TmaGmmaWarpSpecializedFP8ILi4ENS5_IJNS4_1CILi2EEESB_NSA_ILi1EEEEEENS1_35KernelTmaWarpSpecializedCooperativeEEENS5_IJNSA_ILi256EEENSA_ILi128EEESH_EEENS_12float_e5m2_tENS5_IJlSC_lEEESJ_SK_NS4_8TiledMMAINS4_8MMA_AtomIJNS4_4SM904GMMA31MMA_64x128x32_F32E5M2E5M2_SS_TNILNSO_7ScaleInE1ELSQ_1EEEEEENS4_6LayoutINS5_IJSB_SC_SC_EEENS5_IJSC_NSA_ILi0EEESV_EEEEENS5_IJNS4_10UnderscoreESY_SY_EEEEENS4_23SM90_TMA_LOAD_MULTICASTENS4_14ComposedLayoutINS4_7SwizzleILi3ELi4ELi3EEENS4_18smem_ptr_flag_bitsILi8EEENST_INS5_IJNSA_ILi8EEESH_EEENS5_IJSH_SC_EEEEEEEvNS4_8identityES11_S1B_vS1C_EENS_8epilogue10collective6detail29Sm90TmaWarpSpecializedAdapterINS1F_15DefaultEpilogueISJ_SK_SK_NS1E_6thread17LinearCombinationISJ_Li1EffLNS1J_9ScaleType4KindE0ELNS_15FloatRoundStyleE2ESJ_EENS1_15EpilogueDefaultEEEEEvvEEEEvNT_6ParamsE,@function
        .size           _ZN7cutlass13device_kernelINS_4gemm6kernel13GemmUniversalIN4cute5tupleIJiiiiEEENS1_10collective13CollectiveMmaINS1_37MainloopSm90TmaGmmaWarpSpecializedFP8ILi4ENS5_IJNS4_1CILi2EEESB_NSA_ILi1EEEEEENS1_35KernelTmaWarpSpecializedCooperativeEEENS5_IJNSA_ILi256EEENSA_ILi128EEESH_EEENS_12float_e5m2_tENS5_IJlSC_lEEESJ_SK_NS4_8TiledMMAINS4_8MMA_AtomIJNS4_4SM904GMMA31MMA_64x128x32_F32E5M2E5M2_SS_TNILNSO_7ScaleInE1ELSQ_1EEEEEENS4_6LayoutINS5_IJSB_SC_SC_EEENS5_IJSC_NSA_ILi0EEESV_EEEEENS5_IJNS4_10UnderscoreESY_SY_EEEEENS4_23SM90_TMA_LOAD_MULTICASTENS4_14ComposedLayoutINS4_7SwizzleILi3ELi4ELi3EEENS4_18smem_ptr_flag_bitsILi8EEENST_INS5_IJNSA_ILi8EEESH_EEENS5_IJSH_SC_EEEEEEEvNS4_8identityES11_S1B_vS1C_EENS_8epilogue10collective6detail29Sm90TmaWarpSpecializedAdapterINS1F_15DefaultEpilogueISJ_SK_SK_NS1E_6thread17LinearCombinationISJ_Li1EffLNS1J_9ScaleType4KindE0ELNS_15FloatRoundStyleE2ESJ_EENS1_15EpilogueDefaultEEEEEvvEEEEvNT_6ParamsE,(.L_x_332 - _ZN7cutlass13device_kernelINS_4gemm6kernel13GemmUniversalIN4cute5tupleIJiiiiEEENS1_10collective13CollectiveMmaINS1_37MainloopSm90TmaGmmaWarpSpecializedFP8ILi4ENS5_IJNS4_1CILi2EEESB_NSA_ILi1EEEEEENS1_35KernelTmaWarpSpecializedCooperativeEEENS5_IJNSA_ILi256EEENSA_ILi128EEESH_EEENS_12float_e5m2_tENS5_IJlSC_lEEESJ_SK_NS4_8TiledMMAINS4_8MMA_AtomIJNS4_4SM904GMMA31MMA_64x128x32_F32E5M2E5M2_SS_TNILNSO_7ScaleInE1ELSQ_1EEEEEENS4_6LayoutINS5_IJSB_SC_SC_EEENS5_IJSC_NSA_ILi0EEESV_EEEEENS5_IJNS4_10UnderscoreESY_SY_EEEEENS4_23SM90_TMA_LOAD_MULTICASTENS4_14ComposedLayoutINS4_7SwizzleILi3ELi4ELi3EEENS4_18smem_ptr_flag_bitsILi8EEENST_INS5_IJNSA_ILi8EEESH_EEENS5_IJSH_SC_EEEEEEEvNS4_8identityES11_S1B_vS1C_EENS_8epilogue10collective6detail29Sm90TmaWarpSpecializedAdapterINS1F_15DefaultEpilogueISJ_SK_SK_NS1E_6thread17LinearCombinationISJ_Li1EffLNS1J_9ScaleType4KindE0ELNS_15FloatRoundStyleE2ESJ_EENS1_15EpilogueDefaultEEEEEvvEEEEvNT_6ParamsE)
        .other          _ZN7cutlass13device_kernelINS_4gemm6kernel13GemmUniversalIN4cute5tupleIJiiiiEEENS1_10collective13CollectiveMmaINS1_37MainloopSm90TmaGmmaWarpSpecializedFP8ILi4ENS5_IJNS4_1CILi2EEESB_NSA_ILi1EEEEEENS1_35KernelTmaWarpSpecializedCooperativeEEENS5_IJNSA_ILi256EEENSA_ILi128EEESH_EEENS_12float_e5m2_tENS5_IJlSC_lEEESJ_SK_NS4_8TiledMMAINS4_8MMA_AtomIJNS4_4SM904GMMA31MMA_64x128x32_F32E5M2E5M2_SS_TNILNSO_7ScaleInE1ELSQ_1EEEEEENS4_6LayoutINS5_IJSB_SC_SC_EEENS5_IJSC_NSA_ILi0EEESV_EEEEENS5_IJNS4_10UnderscoreESY_SY_EEEEENS4_23SM90_TMA_LOAD_MULTICASTENS4_14ComposedLayoutINS4_7SwizzleILi3ELi4ELi3EEENS4_18smem_ptr_flag_bitsILi8EEENST_INS5_IJNSA_ILi8EEESH_EEENS5_IJSH_SC_EEEEEEEvNS4_8identityES11_S1B_vS1C_EENS_8epilogue10collective6detail29Sm90TmaWarpSpecializedAdapterINS1F_15DefaultEpilogueISJ_SK_SK_NS1E_6thread17LinearCombinationISJ_Li1EffLNS1J_9ScaleType4KindE0ELNS_15FloatRoundStyleE2ESJ_EENS1_15EpilogueDefaultEEEEEvvEEEEvNT_6ParamsE,@"STO_CUDA_ENTRY STV_DEFAULT"
_ZN7cutlass13device_kernelINS_4gemm6kernel13GemmUniversalIN4cute5tupleIJiiiiEEENS1_10collective13CollectiveMmaINS1_37MainloopSm90TmaGmmaWarpSpecializedFP8ILi4ENS5_IJNS4_1CILi2EEESB_NSA_ILi1EEEEEENS1_35KernelTmaWarpSpecializedCooperativeEEENS5_IJNSA_ILi256EEENSA_ILi128EEESH_EEENS_12float_e5m2_tENS5_IJlSC_lEEESJ_SK_NS4_8TiledMMAINS4_8MMA_AtomIJNS4_4SM904GMMA31MMA_64x128x32_F32E5M2E5M2_SS_TNILNSO_7ScaleInE1ELSQ_1EEEEEENS4_6LayoutINS5_IJSB_SC_SC_EEENS5_IJSC_NSA_ILi0EEESV_EEEEENS5_IJNS4_10UnderscoreESY_SY_EEEEENS4_23SM90_TMA_LOAD_MULTICASTENS4_14ComposedLayoutINS4_7SwizzleILi3ELi4ELi3EEENS4_18smem_ptr_flag_bitsILi8EEENST_INS5_IJNSA_ILi8EEESH_EEENS5_IJSH_SC_EEEEEEEvNS4_8identityES11_S1B_vS1C_EENS_8epilogue10collective6detail29Sm90TmaWarpSpecializedAdapterINS1F_15DefaultEpilogueISJ_SK_SK_NS1E_6thread17LinearCombinationISJ_Li1EffLNS1J_9ScaleType4KindE0ELNS_15FloatRoundStyleE2ESJ_EENS1_15EpilogueDefaultEEEEEvvEEEEvNT_6ParamsE:
[----:B------:R-:W0:Y:S02]  /*0000*/  LDC R1, c[0x0][0x28] ;  /* 0x00000a00ff017b82 */ /* 0x000e240000000800 */
[----:B0-----:R-:W-:Y:S01]  /*0010*/  VIADD R1, R1, 0xffffff08 ;  /* 0xffffff0801017836 */ /* 0x001fe20000000000 */
[----:B------:R-:W0:Y:S01]  /*0020*/  S2R R4, SR_TID.X ;  /* 0x0000000000047919 */ /* 0x000e220000002100 */
[----:B------:R-:W-:Y:S01]  /*0030*/  ELECT P0, URZ, PT ;  /* 0x00000000003f782f */ /* 0x000fe20003800000 */
[----:B------:R-:W-:Y:S01]  /*0040*/  BSSY B0, `(.L_x_0) ;  /* 0x0000015000007945 */ /* 0x000fe20003800000 */
[--C-:B0-----:R-:W-:Y:S02]  /*0050*/  SHF.R.U32.HI R0, RZ, 0x5, R4.reuse ;  /* 0x00000005ff007819 */ /* 0x101fe40000011604 */
[----:B------:R-:W-:-:S03]  /*0060*/  SHF.R.U32.HI R2, RZ, 0x7, R4 ;  /* 0x00000007ff027819 */ /* 0x000fc60000011604 */
[----:B------:R-:W0:Y:S04]  /*0070*/  SHFL.IDX PT, R3, R0, RZ, 0x1f ;  /* 0x00001fff00037589 */ /* 0x000e2800000e0000 */
[----:B------:R-:W1:Y:S01]  /*0080*/  SHFL.IDX PT, R2, R2, RZ, 0x1f ;  /* 0x00001fff02027589 */ /* 0x000e6200000e0000 */
[----:B0-----:R-:W-:Y:S02]  /*0090*/  R2UR UR4, R3 ;  /* 0x00000000030472ca */ /* 0x001fe400000e0000 */
[----:B-1----:R-:W-:-:S11]  /*00a0*/  R2UR UR6, R2 ;  /* 0x00000000020672ca */ /* 0x002fd600000e0000 */
[----:B------:R-:W-:Y:S02]  /*00b0*/  USHF.R.S32.HI UR5, URZ, 0x1f, UR4 ;  /* 0x0000001f3f057899 */ /* 0x000fe40008011404 */
[----:B------:R-:W-:Y:S02]  /*00c0*/  ISETP.NE.OR P0, PT, RZ, UR4, !P0 ;  /* 0x00000004ff007c0c */ /* 0x000fe4000c705670 */
[----:B------:R-:W-:-:S04]  /*00d0*/  ULEA.HI UR5, UR5, UR4, URZ, 0x2 ;  /* 0x0000000405057291 */ /* 0x000fc8000f8f103f */
[----:B------:R-:W-:-:S04]  /*00e0*/  ULOP3.LUT UR5, UR5, 0xfffffffc, URZ, 0xc0, !UPT ;  /* 0xfffffffc05057892 */ /* 0x000fc8000f8ec03f */
[----:B------:R-:W-:-:S03]  /*00f0*/  UIADD3 UR8, UR4, -UR5, URZ ;  /* 0x8000000504087290 */ /* 0x000fc6000fffe03f */
[----:B------:R-:W-:Y:S09]  /*0100*/  @P0 BRA `(.L_x_1) ;  /* 0x0000000000200947 */ /* 0x000ff20003800000 */
[----:B------:R-:W-:Y:S02]  /*0110*/  ULDC.64 UR4, c[0x0][0x198] ;  /* 0x0000660000047ab9 */ /* 0x000fe40000000a00 */
[----:B------:R-:W-:Y:S02]  /*0120*/  UIADD3 UR10, UP0, UR4, 0xf0, URZ ;  /* 0x000000f0040a7890 */ /* 0x000fe4000ff1e03f */
[----:B------:R-:W-:Y:S02]  /*0130*/  UIADD3 UR4, UP1, UR4, 0x1f0, URZ ;  /* 0x000001f004047890 */ /* 0x000fe4000ff3e03f */
[----:B------:R-:W-:Y:S02]  /*0140*/  UIADD3.X UR11, URZ, UR5, URZ, UP0, !UPT ;  /* 0x000000053f0b7290 */ /* 0x000fe400087fe43f */
[----:B------:R-:W-:-:S07]  /*0150*/  UIADD3.X UR5, URZ, UR5, URZ, UP1, !UPT ;  /* 0x000000053f057290 */ /* 0x000fce0008ffe43f */
[----:B------:R0:W-:Y:S02]  /*0160*/  UTMACCTL.PF [UR10] ;  /* 0x000000000a0079b9 */ /* 0x0001e40008040000 */
[----:B------:R0:W-:Y:S02]  /*0170*/  UTMACCTL.PF [UR4] ;  /* 0x00000000040079b9 */ /* 0x0001e40008040000 */
[----:B0-----:R-:W-:Y:S01]  /*0180*/  NOP ;  /* 0x0000000000007918 */ /* 0x001fe20000000000 */
.L_x_1:
[----:B------:R-:W-:Y:S05]  /*0190*/  BSYNC B0 ;  /* 0x0000000000007941 */ /* 0x000fea0003800000 */
.L_x_0:
[----:B------:R-:W0:Y:S01]  /*01a0*/  SHFL.IDX PT, R3, R0, RZ, 0x1f ;  /* 0x00001fff00037589 */ /* 0x000e2200000e0000 */
[----:B------:R-:W-:Y:S01]  /*01b0*/  UISETP.NE.AND UP0, UPT, UR8, 0x3, UPT ;  /* 0x000000030800788c */ /* 0x000fe2000bf05270 */
[----:B------:R-:W-:Y:S01]  /*01c0*/  ISETP.NE.AND P1, PT, RZ, UR6, PT ;  /* 0x00000006ff007c0c */ /* 0x000fe2000bf25270 */
[----:B------:R-:W-:Y:S02]  /*01d0*/  UIADD3 UR10, UR6, -0x1, URZ ;  /* 0xffffffff060a7890 */ /* 0x000fe4000fffe03f */
[----:B------:R-:W-:Y:S02]  /*01e0*/  UISETP.EQ.OR UP0, UPT, UR8, URZ, !UP0 ;  /* 0x0000003f0800728c */ /* 0x000fe4000c702670 */
[----:B------:R-:W-:Y:S02]  /*01f0*/  UISETP.GE.U32.AND UP1, UPT, UR10, 0x2, UPT ;  /* 0x000000020a00788c */ /* 0x000fe4000bf26070 */
[----:B------:R-:W-:-:S04]  /*0200*/  UISETP.EQ.AND UP0, UPT, UR6, URZ, UP0 ;  /* 0x0000003f0600728c */ /* 0x000fc80008702270 */
[----:B------:R-:W-:-:S04]  /*0210*/  USEL UR13, URZ, 0x1, !UP0 ;  /* 0x000000013f0d7887 */ /* 0x000fc8000c000000 */
[----:B------:R-:W-:Y:S01]  /*0220*/  USEL UR13, UR13, 0x2, UP1 ;  /* 0x000000020d0d7887 */ /* 0x000fe20008800000 */
[----:B0-----:R-:W-:-:S13]  /*0230*/  ISETP.NE.AND P0, PT, R3, RZ, PT ;  /* 0x000000ff0300720c */ /* 0x001fda0003f05270 */
[----:B------:R-:W-:Y:S05]  /*0240*/  @P0 BRA `(.L_x_2) ;  /* 0x0000000000580947 */ /* 0x000fea0003800000 */
[----:B------:R-:W0:Y:S01]  /*0250*/  S2UR UR9, SR_CgaCtaId ;  /* 0x00000000000979c3 */ /* 0x000e220000008800 */
[----:B------:R-:W-:Y:S01]  /*0260*/  UMOV UR4, 0x400 ;  /* 0x0000040000047882 */ /* 0x000fe20000000000 */
[----:B------:R-:W-:Y:S01]  /*0270*/  UMOV UR5, 0x1 ;  /* 0x0000000100057882 */ /* 0x000fe20000000000 */
[----:B------:R-:W-:Y:S01]  /*0280*/  UMOV UR6, 0x6 ;  /* 0x0000000600067882 */ /* 0x000fe20000000000 */
[----:B------:R-:W-:Y:S01]  /*0290*/  ELECT P0, URZ, PT ;  /* 0x00000000003f782f */ /* 0x000fe20003800000 */
[----:B------:R-:W-:-:S04]  /*02a0*/  UIADD3 UR6, -UR6, 0x100000, URZ ;  /* 0x0010000006067890 */ /* 0x000fc8000fffe13f */
[----:B------:R-:W-:Y:S02]  /*02b0*/  USHF.L.U32 UR7, UR6, 0xb, URZ ;  /* 0x0000000b06077899 */ /* 0x000fe4000800063f */
[----:B------:R-:W-:Y:S02]  /*02c0*/  USHF.L.U32 UR6, UR6, 0x1, URZ ;  /* 0x0000000106067899 */ /* 0x000fe4000800063f */
[----:B0-----:R-:W-:Y:S02]  /*02d0*/  ULEA UR9, UR9, UR4, 0x18 ;  /* 0x0000000409097291 */ /* 0x001fe4000f8ec03f */
[----:B------:R-:W-:-:S04]  /*02e0*/  UIADD3 UR4, -UR5, 0x100000, URZ ;  /* 0x0010000005047890 */ /* 0x000fc8000fffe13f */
[----:B------:R-:W-:Y:S02]  /*02f0*/  USHF.L.U32 UR5, UR4, 0xb, URZ ;  /* 0x0000000b04057899 */ /* 0x000fe4000800063f */
[----:B------:R-:W-:Y:S01]  /*0300*/  USHF.L.U32 UR4, UR4, 0x1, URZ ;  /* 0x0000000104047899 */ /* 0x000fe2000800063f */
[----:B------:R-:W0:Y:S11]  /*0310*/  FENCE.VIEW.ASYNC.S ;  /* 0x00000000000073c6 */ /* 0x000e360000000000 */
[----:B0-----:R0:W1:Y:S01]  /*0320*/  SYNCS.EXCH.64 URZ, [UR9], UR4 ;  /* 0x00000004093f75b2 */ /* 0x0010620008000100 */
[----:B------:R0:W2:Y:S01]  /*0330*/  SYNCS.EXCH.64 URZ, [UR9+0x20], UR6 ;  /* 0x00002006093f75b2 */ /* 0x0000a20008000100 */
[----:B------:R0:W3:Y:S01]  /*0340*/  SYNCS.EXCH.64 URZ, [UR9+0x8], UR4 ;  /* 0x00000804093f75b2 */ /* 0x0000e20008000100 */
[----:B------:R0:W4:Y:S01]  /*0350*/  SYNCS.EXCH.64 URZ, [UR9+0x28], UR6 ;  /* 0x00002806093f75b2 */ /* 0x0001220008000100 */
[----:B------:R0:W0:Y:S01]  /*0360*/  SYNCS.EXCH.64 URZ, [UR9+0x10], UR4 ;  /* 0x00001004093f75b2 */ /* 0x0000220008000100 */
[----:B------:R0:W0:Y:S01]  /*0370*/  SYNCS.EXCH.64 URZ, [UR9+0x30], UR6 ;  /* 0x00003006093f75b2 */ /* 0x0000220008000100 */
[----:B------:R0:W0:Y:S01]  /*0380*/  SYNCS.EXCH.64 URZ, [UR9+0x18], UR4 ;  /* 0x00001804093f75b2 */ /* 0x0000220008000100 */
[----:B------:R0:W0:Y:S01]  /*0390*/  SYNCS.EXCH.64 URZ, [UR9+0x38], UR6 ;  /* 0x00003806093f75b2 */ /* 0x0000220008000100 */
[----:B------:R-:W-:Y:S01]  /*03a0*/  NOP ;  /* 0x0000000000007918 */ /* 0x000fe20000000000 */
.L_x_2:
[----:B------:R-:W-:Y:S01]  /*03b0*/  SHF.R.S32.HI R2, RZ, 0x1f, R4 ;  /* 0x0000001fff027819 */ /* 0x000fe20000011404 */
[----:B------:R-:W5:Y:S01]  /*03c0*/  SHFL.IDX PT, R0, R0, RZ, 0x1f ;  /* 0x00001fff00007589 */ /* 0x000f6200000e0000 */
[----:B0-----:R-:W0:Y:S01]  /*03d0*/  S2UR UR9, SR_CTAID.X ;  /* 0x00000000000979c3 */ /* 0x001e220000002500 */
[----:B------:R-:W-:Y:S02]  /*03e0*/  ELECT P0, URZ, PT ;  /* 0x00000000003f782f */ /* 0x000fe40003800000 */
[----:B------:R-:W-:Y:S01]  /*03f0*/  LEA.HI R2, R2, R4, RZ, 0x7 ;  /* 0x0000000402027211 */ /* 0x000fe200078f38ff */
[----:B------:R-:W-:Y:S01]  /*0400*/  ULDC UR4, c[0x0][0x150] ;  /* 0x0000540000047ab9 */ /* 0x000fe20000000800 */
[----:B------:R-:W-:Y:S01]  /*0410*/  SHF.R.S32.HI R6, RZ, 0x1f, R3 ;  /* 0x0000001fff067819 */ /* 0x000fe20000011403 */
[----:B------:R-:W-:Y:S01]  /*0420*/  NOP ;  /* 0x0000000000007918 */ /* 0x000fe20000000000 */
[----:B------:R-:W-:Y:S01]  /*0430*/  LOP3.LUT R2, R2, 0xffffff80, RZ, 0xc0, !PT ;  /* 0xffffff8002027812 */ /* 0x000fe200078ec0ff */
[----:B------:R-:W-:Y:S01]  /*0440*/  NOP ;  /* 0x0000000000007918 */ /* 0x000fe20000000000 */
[----:B------:R-:W-:Y:S01]  /*0450*/  LEA.HI R6, R6, R3, RZ, 0x2 ;  /* 0x0000000306067211 */ /* 0x000fe200078f10ff */
[----:B------:R-:W1:Y:S02]  /*0460*/  LDC R8, c[0x0][0x144] ;  /* 0x00005100ff087b82 */ /* 0x000e640000000800 */
[----:B------:R-:W-:Y:S01]  /*0470*/  IMAD.IADD R4, R4, 0x1, -R2 ;  /* 0x0000000104047824 */ /* 0x000fe200078e0a02 */
[----:B------:R-:W-:Y:S01]  /*0480*/  LOP3.LUT R6, R6, 0x3ffffffc, RZ, 0xc0, !PT ;  /* 0x3ffffffc06067812 */ /* 0x000fe200078ec0ff */
[----:B------:R-:W2:Y:S03]  /*0490*/  S2R R2, SR_CTAID.Y ;  /* 0x0000000000027919 */ /* 0x000ea60000002600 */
[----:B------:R-:W-:Y:S01]  /*04a0*/  SHF.R.S32.HI R5, RZ, 0x1f, R4 ;  /* 0x0000001fff057819 */ /* 0x000fe20000011404 */
[----:B------:R-:W-:Y:S01]  /*04b0*/  IMAD.IADD R6, R3, 0x1, -R6 ;  /* 0x0000000103067824 */ /* 0x000fe200078e0a06 */
[----:B------:R-:W3:Y:S02]  /*04c0*/  LDC R11, c[0x0][0x148] ;  /* 0x00005200ff0b7b82 */ /* 0x000ee40000000800 */
[----:B------:R-:W-:-:S02]  /*04d0*/  LEA.HI R5, R5, R4, RZ, 0x3 ;  /* 0x0000000405057211 */ /* 0x000fc400078f18ff */
[----:B-----5:R-:W-:Y:S02]  /*04e0*/  ISETP.NE.OR P0, PT, R0, RZ, !P0 ;  /* 0x000000ff0000720c */ /* 0x020fe40004705670 */
[--C-:B------:R-:W-:Y:S02]  /*04f0*/  SHF.R.S32.HI R0, RZ, 0x3, R5.reuse ;  /* 0x00000003ff007819 */ /* 0x100fe40000011405 */
[----:B------:R-:W-:Y:S02]  /*0500*/  SHF.R.S32.HI R5, RZ, 0x1f, R5 ;  /* 0x0000001fff057819 */ /* 0x000fe40000011405 */
[----:B0-----:R-:W-:Y:S02]  /*0510*/  I2FP.F32.U32 R7, UR9 ;  /* 0x0000000900077c45 */ /* 0x001fe40008201000 */
[----:B------:R-:W-:-:S03]  /*0520*/  LEA.HI R5, R5, R0, RZ, 0x2 ;  /* 0x0000000005057211 */ /* 0x000fc600078f10ff */
[----:B------:R-:W-:Y:S01]  /*0530*/  FMUL R7, R7, UR4 ;  /* 0x0000000407077c20 */ /* 0x000fe20008400000 */
[----:B------:R-:W-:Y:S01]  /*0540*/  LOP3.LUT R5, R5, 0xfffffffc, RZ, 0xc0, !PT ;  /* 0xfffffffc05057812 */ /* 0x000fe200078ec0ff */
[----:B------:R-:W-:Y:S01]  /*0550*/  VOTEU.ALL UP0, P0 ;  /* 0x00000000003f7886 */ /* 0x000fe20000000000 */
[----:B------:R-:W-:Y:S01]  /*0560*/  ULDC UR4, c[0x0][0x154] ;  /* 0x0000550000047ab9 */ /* 0x000fe20000000800 */
[----:B------:R-:W-:Y:S02]  /*0570*/  VOTEU.ALL UP1, P0 ;  /* 0x00000000003f7886 */ /* 0x000fe40000020000 */
[----:B------:R-:W0:Y:S01]  /*0580*/  F2I.U32.TRUNC.NTZ R7, R7 ;  /* 0x0000000700077305 */ /* 0x000e22000020f000 */
[----:B------:R-:W-:Y:S01]  /*0590*/  IMAD.IADD R5, R0, 0x1, -R5 ;  /* 0x0000000100057824 */ /* 0x000fe200078e0a05 */
[----:B------:R-:W5:Y:S01]  /*05a0*/  @!UP0 S2UR UR7, SR_CgaCtaId ;  /* 0x00000000000789c3 */ /* 0x000f620000008800 */
[----:B------:R-:W-:Y:S02]  /*05b0*/  @!UP0 UMOV UR6, 0x400 ;  /* 0x0000040000068882 */ /* 0x000fe40000000000 */
[----:B------:R-:W-:Y:S01]  /*05c0*/  IMAD R5, R6, 0x4, R5 ;  /* 0x0000000406057824 */ /* 0x000fe200078e0205 */
[----:B--2---:R-:W-:-:S04]  /*05d0*/  I2FP.F32.U32 R9, R2 ;  /* 0x0000000200097245 */ /* 0x004fc80000201000 */
[----:B------:R-:W-:Y:S01]  /*05e0*/  LEA.HI R0, R5, R5, RZ, 0x1 ;  /* 0x0000000505007211 */ /* 0x000fe200078f08ff */
[----:B------:R-:W-:Y:S01]  /*05f0*/  FMUL R9, R9, UR4 ;  /* 0x0000000409097c20 */ /* 0x000fe20008400000 */
[----:B------:R-:W-:Y:S02]  /*0600*/  UMOV UR4, 0x20 ;  /* 0x0000002000047882 */ /* 0x000fe40000000000 */
[----:B------:R-:W-:Y:S01]  /*0610*/  LOP3.LUT R6, R0, 0xfffffffe, RZ, 0xc0, !PT ;  /* 0xfffffffe00067812 */ /* 0x000fe200078ec0ff */
[----:B0-----:R-:W-:Y:S01]  /*0620*/  IMAD.MOV R13, RZ, RZ, -R7 ;  /* 0x000000ffff0d7224 */ /* 0x001fe200078e0a07 */
[----:B------:R-:W-:-:S04]  /*0630*/  @!UP0 UIADD3 UR4, -UR4, 0x100000, URZ ;  /* 0x0010000004048890 */ /* 0x000fc8000fffe13f */
[----:B------:R-:W-:Y:S02]  /*0640*/  @!UP0 USHF.L.U32 UR5, UR4, 0xb, URZ ;  /* 0x0000000b04058899 */ /* 0x000fe4000800063f */
[----:B------:R-:W-:Y:S01]  /*0650*/  @!UP0 USHF.L.U32 UR4, UR4, 0x1, URZ ;  /* 0x0000000104048899 */ /* 0x000fe2000800063f */
[----:B------:R-:W0:Y:S01]  /*0660*/  F2I.U32.TRUNC.NTZ R9, R9 ;  /* 0x0000000900097305 */ /* 0x000e22000020f000 */
[----:B-1----:R-:W-:Y:S02]  /*0670*/  IMAD R0, R8, R13, UR9 ;  /* 0x0000000908007e24 */ /* 0x002fe4000f8e020d */
[C---:B------:R-:W-:Y:S02]  /*0680*/  IMAD.IADD R7, R5.reuse, 0x1, -R6 ;  /* 0x0000000105077824 */ /* 0x040fe400078e0a06 */
[----:B------:R-:W-:-:S03]  /*0690*/  IMAD.SHL.U32 R6, R5, 0x4, RZ ;  /* 0x0000000405067824 */ /* 0x000fc600078e00ff */
[----:B------:R-:W-:Y:S01]  /*06a0*/  ISETP.NE.AND P2, PT, R7, R0, PT ;  /* 0x000000000700720c */ /* 0x000fe20003f45270 */
[----:B-----5:R-:W-:Y:S01]  /*06b0*/  @!UP0 ULEA UR6, UR7, UR6, 0x18 ;  /* 0x0000000607068291 */ /* 0x020fe2000f8ec03f */
[----:B------:R-:W-:Y:S01]  /*06c0*/  LOP3.LUT R10, R5, 0xc, R6, 0x78, !PT ;  /* 0x0000000c050a7812 */ /* 0x000fe200078e7806 */
[----:B------:R-:W1:Y:S01]  /*06d0*/  LDC R7, c[0x0][0x140] ;  /* 0x00005000ff077b82 */ /* 0x000e620000000800 */
[----:B------:R-:W-:Y:S01]  /*06e0*/  VOTEU.ALL UP0, P0 ;  /* 0x00000000003f7886 */ /* 0x000fe20000000000 */
[----:B------:R-:W-:Y:S01]  /*06f0*/  LOP3.LUT P0, RZ, R4, 0x7, RZ, 0xc0, !PT ;  /* 0x0000000704ff7812 */ /* 0x000fe2000780c0ff */
[----:B0-----:R-:W-:Y:S01]  /*0700*/  IMAD.MOV R12, RZ, RZ, -R9 ;  /* 0x000000ffff0c7224 */ /* 0x001fe200078e0a09 */
[----:B------:R0:W-:Y:S01]  /*0710*/  STL [R1+0x74], R10 ;  /* 0x0000740a01007387 */ /* 0x0001e20000100800 */
[----:B------:R-:W-:Y:S01]  /*0720*/  IMAD.MOV.U32 R4, RZ, RZ, 0x1 ;  /* 0x00000001ff047424 */ /* 0x000fe200078e00ff */
[----:B------:R-:W-:Y:S01]  /*0730*/  ISETP.LT.U32.AND P0, PT, R10, 0x4, !P0 ;  /* 0x000000040a00780c */ /* 0x000fe20004701070 */
[----:B---3--:R-:W-:-:S03]  /*0740*/  IMAD R6, R11, R12, R2 ;  /* 0x0000000c0b067224 */ /* 0x008fc600078e0202 */
[----:B------:R-:W-:Y:S01]  /*0750*/  @P2 LEA.HI R5, R10, R10, RZ, 0x1 ;  /* 0x0000000a0a052211 */ /* 0x000fe200078f08ff */
[----:B------:R-:W2:Y:S02]  /*0760*/  FENCE.VIEW.ASYNC.S ;  /* 0x00000000000073c6 */ /* 0x000ea40000000000 */
[----:B--2---:R0:W2:Y:S01]  /*0770*/  @!UP0 SYNCS.EXCH.64 URZ, [UR6+0x50], UR4 ;  /* 0x00005004063f85b2 */ /* 0x0040a20008000100 */
[----:B------:R-:W-:-:S04]  /*0780*/  @P2 SHF.R.S32.HI R5, RZ, 0x1, R5 ;  /* 0x00000001ff052819 */ /* 0x000fc80000011405 */
[----:B------:R-:W-:Y:S02]  /*0790*/  @P2 ISETP.NE.AND P3, PT, R5, R6, PT ;  /* 0x000000060500220c */ /* 0x000fe40003f65270 */
[----:B------:R-:W-:Y:S02]  /*07a0*/  SEL R5, RZ, 0x1, !P0 ;  /* 0x00000001ff057807 */ /* 0x000fe40004000000 */
[----:B------:R-:W-:Y:S02]  /*07b0*/  @P2 SEL R4, RZ, 0x1, P3 ;  /* 0x00000001ff042807 */ /* 0x000fe40001800000 */
[----:B-1----:R-:W-:Y:S02]  /*07c0*/  ISETP.EQ.U32.AND P5, PT, R7, 0x1, PT ;  /* 0x000000010700780c */ /* 0x002fe40003fa2070 */
[----:B------:R-:W-:Y:S01]  /*07d0*/  LOP3.LUT R4, R4, R5, RZ, 0xc0, !PT ;  /* 0x0000000504047212 */ /* 0x000fe200078ec0ff */
[----:B------:R0:W1:Y:S01]  /*07e0*/  @!UP1 SYNCS.EXCH.64 URZ, [UR6+0x58], UR4 ;  /* 0x00005804063f95b2 */ /* 0x0000620008000100 */
[----:B------:R-:W-:-:S03]  /*07f0*/  NOP ;  /* 0x0000000000007918 */ /* 0x000fc60000000000 */
[----:B------:R0:W-:Y:S06]  /*0800*/  STL [R1+0x70], R4 ;  /* 0x0000700401007387 */ /* 0x0001ec0000100800 */
[----:B--2---:R-:W-:Y:S05]  /*0810*/  @!P5 BRA `(.L_x_3) ;  /* 0x000000000008d947 */ /* 0x004fea0003800000 */
[----:B-1--4-:R-:W-:Y:S01]  /*0820*/  UCGABAR_ARV ;  /* 0x00000000000079c7 */ /* 0x012fe20008000000 */
[----:B------:R-:W-:Y:S05]  /*0830*/  BRA `(.L_x_4) ;  /* 0x0000000000047947 */ /* 0x000fea0003800000 */
.L_x_3:
[----:B-1--4-:R-:W-:Y:S01]  /*0840*/  NOP ;  /* 0x0000000000007918 */ /* 0x012fe20000000000 */
.L_x_4:
[----:B------:R-:W1:Y:S01]  /*0850*/  LDC R3, c[0x0][0x65c] ;  /* 0x00019700ff037b82 */ /* 0x000e620000000800 */
[----:B0-----:R-:W-:Y:S02]  /*0860*/  IMAD.U32 R4, RZ, RZ, UR9 ;  /* 0x00000009ff047e24 */ /* 0x001fe4000f8e00ff */
[----:B------:R-:W-:Y:S01]  /*0870*/  IMAD.MOV.U32 R5, RZ, RZ, RZ ;  /* 0x000000ffff057224 */ /* 0x000fe200078e00ff */
[----:B-1----:R-:W-:-:S13]  /*0880*/  ISETP.NE.AND P4, PT, R3, 0x1, PT ;  /* 0x000000010300780c */ /* 0x002fda0003f85270 */
[----:B------:R-:W0:Y:S01]  /*0890*/  @P4 LDC R7, c[0x0][0x10] ;  /* 0x00000400ff074b82 */ /* 0x000e220000000800 */
[----:B------:R-:W-:Y:S02]  /*08a0*/  @P4 IMAD.MOV.U32 R3, RZ, RZ, RZ ;  /* 0x000000ffff034224 */ /* 0x000fe400078e00ff */
[----:B------:R-:W-:-:S05]  /*08b0*/  @P4 IMAD.MOV.U32 R13, RZ, RZ, RZ ;  /* 0x000000ffff0d4224 */ /* 0x000fca00078e00ff */
[----:B------:R-:W1:Y:S01]  /*08c0*/  @!P4 LDC R9, c[0x0][0xc] ;  /* 0x00000300ff09cb82 */ /* 0x000e620000000800 */
[----:B0-----:R-:W-:-:S04]  /*08d0*/  @P4 IMAD.WIDE.U32 R6, R7, UR9, R2 ;  /* 0x0000000907064c25 */ /* 0x001fc8000f8e0002 */
[----:B------:R-:W-:Y:S02]  /*08e0*/  @P4 IMAD.MOV.U32 R19, RZ, RZ, R6 ;  /* 0x000000ffff134224 */ /* 0x000fe400078e0006 */
[----:B------:R-:W-:Y:S02]  /*08f0*/  @P4 IMAD.IADD R23, R7, 0x1, R13 ;  /* 0x0000000107174824 */ /* 0x000fe400078e020d */
[----:B-1----:R-:W-:-:S04]  /*0900*/  @!P4 IMAD.WIDE.U32 R4, R2, R9, R4 ;  /* 0x000000090204c225 */ /* 0x002fc800078e0004 */
[----:B------:R-:W-:Y:S02]  /*0910*/  @!P4 IMAD.MOV.U32 R19, RZ, RZ, R4 ;  /* 0x000000ffff13c224 */ /* 0x000fe400078e0004 */
[----:B------:R-:W-:-:S03]  /*0920*/  @!P4 IMAD.MOV.U32 R23, RZ, RZ, R5 ;  /* 0x000000ffff17c224 */ /* 0x000fc600078e0005 */
[----:B------:R0:W-:Y:S04]  /*0930*/  STL [R1+0x7c], R19 ;  /* 0x00007c1301007387 */ /* 0x0001e80000100800 */
[----:B------:R0:W-:Y:S01]  /*0940*/  STL [R1+0x78], R23 ;  /* 0x0000781701007387 */ /* 0x0001e20000100800 */
[----:B------:R-:W-:Y:S05]  /*0950*/  @!P5 BRA `(.L_x_5) ;  /* 0x00000000000cd947 */ /* 0x000fea0003800000 */
[----:B------:R-:W-:Y:S01]  /*0960*/  UCGABAR_WAIT ;  /* 0x0000000000007dc7 */ /* 0x000fe20008000000 */
[----:B------:R-:W-:Y:S01]  /*0970*/  CCTL.IVALL ;  /* 0x00000000ff00798f */ /* 0x000fe20002000000 */
[----:B------:R-:W-:Y:S05]  /*0980*/  BRA `(.L_x_6) ;  /* 0x0000000000047947 */ /* 0x000fea0003800000 */
.L_x_5:
[----:B------:R-:W-:Y:S06]  /*0990*/  BAR.SYNC.DEFER_BLOCKING 0x0 ;  /* 0x0000000000007b1d */ /* 0x000fec0000010000 */
.L_x_6:
[----:B------:R-:W-:Y:S05]  /*09a0*/  @!P1 BRA `(.L_x_7) ;  /* 0x000000e400989947 */ /* 0x000fea0003800000 */
[----:B------:R-:W-:-:S06]  /*09b0*/  UISETP.GT.U32.AND UP0, UPT, UR10, 0x1, UPT ;  /* 0x000000010a00788c */ /* 0x000fcc000bf04070 */
[----:B------:R-:W-:-:S13]  /*09c0*/  PLOP3.LUT P0, PT, PT, PT, UP0, 0x80, 0x0 ;  /* 0x000000000000781c */ /* 0x000fda0003f0f008 */
[----:B------:R-:W-:Y:S05]  /*09d0*/  @P0 EXIT ;  /* 0x000000000000094d */ /* 0x000fea0003800000 */
[----:B------:R-:W-:Y:S01]  /*09e0*/  IMAD.MOV.U32 R6, RZ, RZ, -0x1 ;  /* 0xffffffffff067424 */ /* 0x000fe200078e00ff */
[----:B------:R-:W-:Y:S01]  /*09f0*/  ULDC.64 UR4, c[0x0][0x650] ;  /* 0x0001940000047ab9 */ /* 0x000fe20000000a00 */
[----:B------:R-:W-:Y:S01]  /*0a00*/  IMAD.MOV.U32 R5, RZ, RZ, -0x1 ;  /* 0xffffffffff057424 */ /* 0x000fe200078e00ff */
[----:B------:R-:W-:Y:S01]  /*0a10*/  ISETP.GE.U32.AND P0, PT, R19, UR4, PT ;  /* 0x0000000413007c0c */ /* 0x000fe2000bf06070 */
[----:B------:R-:W-:Y:S01]  /*0a20*/  UMOV UR12, 0xffffffff ;  /* 0xffffffff000c7882 */ /* 0x000fe20000000000 */
[----:B------:R1:W-:Y:S01]  /*0a30*/  STL [R1+0x84], R6 ;  /* 0x0000840601007387 */ /* 0x0003e20000100800 */
[----:B------:R-:W-:Y:S02]  /*0a40*/  PRMT R4, RZ, 0x7610, R4 ;  /* 0x00007610ff047816 */ /* 0x000fe40000000004 */
[----:B------:R-:W-:Y:S01]  /*0a50*/  ISETP.GE.U32.AND.EX P0, PT, R23, UR5, PT, P0 ;  /* 0x0000000517007c0c */ /* 0x000fe2000bf06100 */
[----:B------:R1:W-:-:S12]  /*0a60*/  STL [R1+0x80], R5 ;  /* 0x0000800501007387 */ /* 0x0003d80000100800 */
[----:B-1----:R-:W-:Y:S05]  /*0a70*/  @P0 BRA `(.L_x_8) ;  /* 0x0000000400380947 */ /* 0x002fea0003800000 */
[----:B------:R-:W1:Y:S01]  /*0a80*/  LDC.64 R14, c[0x0][0x628] ;  /* 0x00018a00ff0e7b82 */ /* 0x000e620000000a00 */
[----:B------:R-:W-:Y:S02]  /*0a90*/  IMAD.MOV.U32 R4, RZ, RZ, R19 ;  /* 0x000000ffff047224 */ /* 0x000fe400078e0013 */
[----:B------:R-:W-:-:S05]  /*0aa0*/  IMAD.MOV.U32 R5, RZ, RZ, R23 ;  /* 0x000000ffff057224 */ /* 0x000fca00078e0017 */
[----:B------:R-:W2:Y:S08]  /*0ab0*/  LDC R10, c[0x0][0x630] ;  /* 0x00018c00ff0a7b82 */ /* 0x000eb00000000800 */
[----:B------:R-:W3:Y:S01]  /*0ac0*/  LDC.64 R16, c[0x0][0x620] ;  /* 0x00018800ff107b82 */ /* 0x000ee20000000a00 */
[----:B-1----:R-:W-:-:S04]  /*0ad0*/  ISETP.NE.U32.AND P0, PT, R14, RZ, PT ;  /* 0x000000ff0e00720c */ /* 0x002fc80003f05070 */
[----:B------:R-:W-:-:S13]  /*0ae0*/  ISETP.NE.AND.EX P0, PT, R15, RZ, PT, P0 ;  /* 0x000000ff0f00720c */ /* 0x000fda0003f05300 */
[----:B--23--:R-:W-:Y:S05]  /*0af0*/  @!P0 BRA `(.L_x_9) ;  /* 0x0000000000288947 */ /* 0x00cfea0003800000 */
[----:B------:R-:W1:Y:S02]  /*0b00*/  LDC R9, c[0x0][0x634] ;  /* 0x00018d00ff097b82 */ /* 0x000e640000000800 */
[----:B-1----:R-:W-:-:S05]  /*0b10*/  IADD3 R9, P0, R19, R9, RZ ;  /* 0x0000000913097210 */ /* 0x002fca0007f1e0ff */
[----:B------:R-:W-:-:S04]  /*0b20*/  IMAD.X R13, RZ, RZ, R23, P0 ;  /* 0x000000ffff0d7224 */ /* 0x000fc800000e0617 */
[----:B------:R-:W-:-:S04]  /*0b30*/  IMAD.WIDE.U32 R4, R13, R14, RZ ;  /* 0x0000000e0d047225 */ /* 0x000fc800078e00ff */
[----:B------:R-:W-:-:S04]  /*0b40*/  IMAD.WIDE.U32 R6, P0, R9, R15, R4 ;  /* 0x0000000f09067225 */ /* 0x000fc80007800004 */
[----:B------:R-:W-:-:S04]  /*0b50*/  IMAD.WIDE.U32 R4, R9, R14, RZ ;  /* 0x0000000e09047225 */ /* 0x000fc800078e00ff */
[----:B------:R-:W-:Y:S01]  /*0b60*/  IMAD.X R9, RZ, RZ, RZ, P0 ;  /* 0x000000ffff097224 */ /* 0x000fe200000e06ff */
[----:B------:R-:W-:Y:S01]  /*0b70*/  IADD3 RZ, P0, R5, R6, RZ ;  /* 0x0000000605ff7210 */ /* 0x000fe20007f1e0ff */
[----:B------:R-:W-:-:S04]  /*0b80*/  IMAD.MOV.U32 R8, RZ, RZ, R7 ;  /* 0x000000ffff087224 */ /* 0x000fc800078e0007 */
[----:B------:R-:W-:-:S08]  /*0b90*/  IMAD.WIDE.U32.X R4, R13, R15, R8, P0 ;  /* 0x0000000f0d047225 */ /* 0x000fd000000e0408 */
.L_x_9:
[----:B------:R-:W1:Y:S01]  /*0ba0*/  LDC.64 R20, c[0x0][0x640] ;  /* 0x00019000ff147b82 */ /* 0x000e620000000a00 */
[-C--:B------:R-:W-:Y:S01]  /*0bb0*/  SHF.R.U64 R22, R4, R10.reuse, R5 ;  /* 0x0000000a04167219 */ /* 0x080fe20000001205 */
[----:B------:R-:W-:Y:S01]  /*0bc0*/  IMAD.MOV.U32 R4, RZ, RZ, R19 ;  /* 0x000000ffff047224 */ /* 0x000fe200078e0013 */
[----:B------:R-:W-:Y:S01]  /*0bd0*/  SHF.R.U32.HI R3, RZ, R10, R5 ;  /* 0x0000000aff037219 */ /* 0x000fe20000011605 */
[----:B------:R-:W-:Y:S01]  /*0be0*/  IMAD.MOV.U32 R5, RZ, RZ, R23 ;  /* 0x000000ffff057224 */ /* 0x000fe200078e0017 */
[----:B------:R-:W-:Y:S01]  /*0bf0*/  IADD3 R7, P0, RZ, -R22, RZ ;  /* 0x80000016ff077210 */ /* 0x000fe20007f1e0ff */
[----:B0-----:R-:W-:Y:S02]  /*0c00*/  IMAD R23, R11, R12, R2 ;  /* 0x0000000c0b177224 */ /* 0x001fe400078e0202 */
[----:B------:R-:W0:Y:S01]  /*0c10*/  LDC R8, c[0x0][0x618] ;  /* 0x00018600ff087b82 */ /* 0x000e220000000800 */
[----:B------:R-:W-:Y:S02]  /*0c20*/  IMAD.MOV.U32 R11, RZ, RZ, 0x1 ;  /* 0x00000001ff0b7424 */ /* 0x000fe400078e00ff */
[----:B------:R-:W-:-:S02]  /*0c30*/  IMAD.X R3, RZ, RZ, ~R3, P0 ;  /* 0x000000ffff037224 */ /* 0x000fc400000e0e03 */
[----:B------:R-:W-:-:S03]  /*0c40*/  IMAD.WIDE.U32 R4, R7, R16, R4 ;  /* 0x0000001007047225 */ /* 0x000fc600078e0004 */
[----:B------:R-:W2:Y:S01]  /*0c50*/  LDC R14, c[0x0][0x608] ;  /* 0x00018200ff0e7b82 */ /* 0x000ea20000000800 */
[----:B------:R-:W-:-:S04]  /*0c60*/  IMAD R6, R3, R16, RZ ;  /* 0x0000001003067224 */ /* 0x000fc800078e02ff */
[----:B------:R-:W-:-:S03]  /*0c70*/  IMAD R3, R7, R17, R6 ;  /* 0x0000001107037224 */ /* 0x000fc600078e0206 */
[----:B------:R-:W3:Y:S01]  /*0c80*/  LDC R18, c[0x0][0x658] ;  /* 0x00019600ff127b82 */ /* 0x000ee20000000800 */
[----:B------:R-:W-:Y:S01]  /*0c90*/  IMAD.IADD R3, R5, 0x1, R3 ;  /* 0x0000000105037824 */ /* 0x000fe200078e0203 */
[----:B-1----:R-:W-:Y:S01]  /*0ca0*/  ISETP.NE.U32.AND P0, PT, R20, RZ, PT ;  /* 0x000000ff1400720c */ /* 0x002fe20003f05070 */
[----:B------:R-:W-:-:S03]  /*0cb0*/  IMAD.MOV.U32 R5, RZ, RZ, -0x1 ;  /* 0xffffffffff057424 */ /* 0x000fc600078e00ff */
[----:B------:R-:W-:Y:S02]  /*0cc0*/  ISETP.NE.AND.EX P0, PT, R21, RZ, PT, P0 ;  /* 0x000000ff1500720c */ /* 0x000fe40003f05300 */
[----:B------:R-:W1:Y:S01]  /*0cd0*/  LDC R13, c[0x0][0x600] ;  /* 0x00018000ff0d7b82 */ /* 0x000e620000000800 */
[-CC-:B0-----:R-:W-:Y:S02]  /*0ce0*/  SHF.R.U64 R10, R4, R8.reuse, R3.reuse ;  /* 0x00000008040a7219 */ /* 0x181fe40000001203 */
[----:B------:R-:W-:-:S05]  /*0cf0*/  SHF.R.U32.HI R3, RZ, R8, R3 ;  /* 0x00000008ff037219 */ /* 0x000fca0000011603 */
[----:B------:R-:W0:Y:S01]  /*0d00*/  LDC R15, c[0x0][0x648] ;  /* 0x00019200ff0f7b82 */ /* 0x000e220000000800 */
[-CC-:B--2---:R-:W-:Y:S02]  /*0d10*/  SHF.R.U64 R19, R10, R14.reuse, R3.reuse ;  /* 0x0000000e0a137219 */ /* 0x184fe40000001203 */
[----:B------:R-:W-:-:S05]  /*0d20*/  SHF.R.U32.HI R3, RZ, R14, R3 ;  /* 0x0000000eff037219 */ /* 0x000fca0000011603 */
[----:B------:R-:W2:Y:S01]  /*0d30*/  LDC R17, c[0x0][0x638] ;  /* 0x00018e00ff117b82 */ /* 0x000ea20000000800 */
[-C--:B---3--:R-:W-:Y:S02]  /*0d40*/  SHF.L.U32 R2, R5, R18.reuse, RZ ;  /* 0x0000001205027219 */ /* 0x088fe400000006ff */
[--C-:B------:R-:W-:Y:S02]  /*0d50*/  SHF.R.U64 R12, R19, R18, R3.reuse ;  /* 0x00000012130c7219 */ /* 0x100fe40000001203 */
[----:B------:R-:W-:Y:S02]  /*0d60*/  LOP3.LUT R8, RZ, R2, RZ, 0x33, !PT ;  /* 0x00000002ff087212 */ /* 0x000fe400078e33ff */
[----:B------:R-:W-:Y:S01]  /*0d70*/  SHF.R.U32.HI R3, RZ, R18, R3 ;  /* 0x00000012ff037219 */ /* 0x000fe20000011603 */
[----:B------:R-:W3:Y:S01]  /*0d80*/  LDC R16, c[0x0][0x610] ;  /* 0x00018400ff107b82 */ /* 0x000ee20000000800 */
[----:B------:R-:W-:Y:S01]  /*0d90*/  IMAD.MOV.U32 R2, RZ, RZ, R12 ;  /* 0x000000ffff027224 */ /* 0x000fe200078e000c */
[----:B------:R-:W-:Y:S06]  /*0da0*/  @!P0 BRA `(.L_x_10) ;  /* 0x0000000000288947 */ /* 0x000fec0003800000 */
[----:B------:R-:W4:Y:S02]  /*0db0*/  LDC R7, c[0x0][0x64c] ;  /* 0x00019300ff077b82 */ /* 0x000f240000000800 */
[----:B----4-:R-:W-:-:S05]  /*0dc0*/  IADD3 R7, P0, R12, R7, RZ ;  /* 0x000000070c077210 */ /* 0x010fca0007f1e0ff */
        /* <DEDUP_REMOVED lines=8> */
.L_x_10:
[----:B0-----:R-:W-:Y:S01]  /*0e50*/  SHF.R.U64 R4, R2, R15, R3 ;  /* 0x0000000f02047219 */ /* 0x001fe20000001203 */
[----:B-1----:R-:W-:Y:S01]  /*0e60*/  VIADD R5, R13, 0xffffffff ;  /* 0xffffffff0d057836 */ /* 0x002fe20000000000 */
[----:B------:R-:W-:Y:S02]  /*0e70*/  SHF.L.U32 R2, R11, R18, RZ ;  /* 0x000000120b027219 */ /* 0x000fe400000006ff */
[----:B------:R-:W-:Y:S01]  /*0e80*/  LOP3.LUT R3, R19, R8, RZ, 0xc0, !PT ;  /* 0x0000000813037212 */ /* 0x000fe200078ec0ff */
[----:B------:R-:W-:Y:S01]  /*0e90*/  IMAD.MOV R6, RZ, RZ, -R4 ;  /* 0x000000ffff067224 */ /* 0x000fe200078e0a04 */
[----:B------:R-:W-:Y:S02]  /*0ea0*/  SEL R0, R0, R23, !P4 ;  /* 0x0000001700007207 */ /* 0x000fe40006000000 */
[----:B------:R-:W-:Y:S01]  /*0eb0*/  LOP3.LUT R5, R10, R5, RZ, 0xc0, !PT ;  /* 0x000000050a057212 */ /* 0x000fe200078ec0ff */
[----:B------:R-:W-:Y:S01]  /*0ec0*/  IMAD R3, R2, R4, R3 ;  /* 0x0000000402037224 */ /* 0x000fe200078e0203 */
[----:B------:R-:W-:Y:S01]  /*0ed0*/  R2UR UR12, R22 ;  /* 0x00000000160c72ca */ /* 0x000fe200000e0000 */
[----:B--2---:R-:W-:-:S02]  /*0ee0*/  IMAD R2, R6, R17, R12 ;  /* 0x0000001106027224 */ /* 0x004fc400078e020c */
[----:B---3--:R-:W-:Y:S02]  /*0ef0*/  IMAD R0, R3, R16, R0 ;  /* 0x0000001003007224 */ /* 0x008fe400078e0200 */
[----:B------:R-:W-:Y:S02]  /*0f00*/  IMAD R3, R2, R13, R5 ;  /* 0x0000000d02037224 */ /* 0x000fe400078e0205 */
[----:B------:R-:W-:-:S03]  /*0f10*/  IMAD.MOV.U32 R4, RZ, RZ, 0x1 ;  /* 0x00000001ff047424 */ /* 0x000fc600078e00ff */
[----:B------:R-:W-:Y:S02]  /*0f20*/  SEL R2, R3, R0, !P4 ;  /* 0x0000000003027207 */ /* 0x000fe40006000000 */
[----:B------:R-:W-:-:S03]  /*0f30*/  SEL R0, R0, R3, !P4 ;  /* 0x0000000300007207 */ /* 0x000fc60006000000 */
[----:B------:R1:W-:Y:S04]  /*0f40*/  STL [R1+0x80], R2 ;  /* 0x0000800201007387 */ /* 0x0003e80000100800 */
[----:B------:R1:W-:Y:S02]  /*0f50*/  STL [R1+0x84], R0 ;  /* 0x0000840001007387 */ /* 0x0003e40000100800 */
.L_x_8:
[----:B------:R-:W-:-:S08]  /*0f60*/  NOP ;  /* 0x0000000000007918 */ /* 0x000fd00000000000 */
[----:B------:R-:W2:Y:S02]  /*0f70*/  USETMAXREG.TRY_ALLOC.CTAPOOL UP0, 0xe8 ;  /* 0x000000e8000079c8 */ /* 0x000ea40008000600 */
[----:B--2---:R-:W-:-:S13]  /*0f80*/  PLOP3.LUT P0, PT, PT, PT, UP0, 0x80, 0x0 ;  /* 0x000000000000781c */ /* 0x004fda0003f0f008 */
[----:B------:R-:W-:Y:S05]  /*0f90*/  @!P0 BRA `(.L_x_8) ;  /* 0xfffffffc00f08947 */ /* 0x000fea000383ffff */
[----:B------:R-:W-:Y:S01]  /*0fa0*/  ULDC.64 UR4, c[0x0][0x598] ;  /* 0x0001660000047ab9 */ /* 0x000fe20000000a00 */
[----:B------:R-:W-:Y:S01]  /*0fb0*/  ULDC.64 UR14, c[0x0][0x208] ;  /* 0x00008200000e7ab9 */ /* 0x000fe20000000a00 */
[----:B------:R-:W-:-:S04]  /*0fc0*/  ISETP.NE.U32.AND P0, PT, RZ, UR4, PT ;  /* 0x00000004ff007c0c */ /* 0x000fc8000bf05070 */
[----:B------:R-:W-:-:S13]  /*0fd0*/  ISETP.NE.AND.EX P0, PT, RZ, UR5, PT, P0 ;  /* 0x00000005ff007c0c */ /* 0x000fda000bf05300 */
[----:B------:R-:W-:Y:S05]  /*0fe0*/  @!P0 BRA `(.L_x_11) ;  /* 0x0000000000208947 */ /* 0x000fea0003800000 */
[----:B-1----:R-:W1:Y:S02]  /*0ff0*/  LDC.64 R2, c[0x0][0x598] ;  /* 0x00016600ff027b82 */ /* 0x002e640000000a00 */
[----:B-1----:R-:W2:Y:S02]  /*1000*/  LDG.E.64 R2, desc[UR14][R2.64] ;  /* 0x0000000e02027981 */ /* 0x002ea4000c1e1b00 */
[----:B--2---:R-:W-:-:S04]  /*1010*/  ISETP.NE.U32.AND P0, PT, R2, RZ, PT ;  /* 0x000000ff0200720c */ /* 0x004fc80003f05070 */
[----:B------:R-:W-:-:S13]  /*1020*/  ISETP.NE.AND.EX P0, PT, R3, RZ, PT, P0 ;  /* 0x000000ff0300720c */ /* 0x000fda0003f05300 */
[----:B------:R-:W-:Y:S05]  /*1030*/  @!P0 BRA `(.L_x_11) ;  /* 0x00000000000c8947 */ /* 0x000fea0003800000 */
[----:B------:R-:W2:Y:S02]  /*1040*/  LD.E R2, desc[UR14][R2.64] ;  /* 0x0000000e02027980 */ /* 0x000ea4000c101900 */
[----:B--2---:R-:W-:Y:S01]  /*1050*/  R2UR UR20, R2 ;  /* 0x00000000021472ca */ /* 0x004fe200000e0000 */
[----:B------:R-:W-:-:S14]  /*1060*/  BRA `(.L_x_12) ;  /* 0x0000000000247947 */ /* 0x000fdc0003800000 */
.L_x_11:
[----:B------:R-:W-:Y:S02]  /*1070*/  ULDC.64 UR4, c[0x0][0x588] ;  /* 0x0001620000047ab9 */ /* 0x000fe40000000a00 */
[----:B------:R-:W-:-:S04]  /*1080*/  ISETP.NE.U32.AND P0, PT, RZ, UR4, PT ;  /* 0x00000004ff007c0c */ /* 0x000fc8000bf05070 */
[----:B------:R-:W-:-:S13]  /*1090*/  ISETP.NE.AND.EX P0, PT, RZ, UR5, PT, P0 ;  /* 0x00000005ff007c0c */ /* 0x000fda000bf05300 */
[----:B------:R-:W-:Y:S05]  /*10a0*/  @!P0 BRA `(.L_x_13) ;  /* 0x0000000000108947 */ /* 0x000fea0003800000 */
[----:B-1----:R-:W1:Y:S02]  /*10b0*/  LDC.64 R2, c[0x0][0x588] ;  /* 0x00016200ff027b82 */ /* 0x002e640000000a00 */
[----:B-1----:R-:W2:Y:S02]  /*10c0*/  LDG.E R2, desc[UR14][R2.64] ;  /* 0x0000000e02027981 */ /* 0x002ea4000c1e1900 */
[----:B--2---:R-:W-:Y:S01]  /*10d0*/  R2UR UR20, R2 ;  /* 0x00000000021472ca */ /* 0x004fe200000e0000 */
[----:B------:R-:W-:-:S14]  /*10e0*/  BRA `(.L_x_12) ;  /* 0x0000000000047947 */ /* 0x000fdc0003800000 */
.L_x_13:
[----:B------:R-:W-:-:S05]  /*10f0*/  ULDC UR20, c[0x0][0x580] ;  /* 0x0001600000147ab9 */ /* 0x000fca0000000800 */
.L_x_12:
[----:B------:R-:W-:Y:S02]  /*1100*/  ULDC.64 UR4, c[0x0][0x5a0] ;  /* 0x0001680000047ab9 */ /* 0x000fe40000000a00 */
        /* <DEDUP_REMOVED lines=11> */
.L_x_14:
        /* <DEDUP_REMOVED lines=8> */
.L_x_16:
[----:B------:R-:W-:-:S05]  /*1240*/  ULDC UR21, c[0x0][0x584] ;  /* 0x0001610000157ab9 */ /* 0x000fca0000000800 */
.L_x_15:
[----:B------:R-:W-:-:S13]  /*1250*/  LOP3.LUT P0, RZ, R4, 0xff, RZ, 0xc0, !PT ;  /* 0x000000ff04ff7812 */ /* 0x000fda000780c0ff */
[----:B------:R-:W-:Y:S05]  /*1260*/  @!P0 EXIT ;  /* 0x000000000000894d */ /* 0x000fea0003800000 */
[----:B------:R-:W-:Y:S01]  /*1270*/  ULDC UR4, c[0x0][0x28c] ;  /* 0x0000a30000047ab9 */ /* 0x000fe20000000800 */
[----:B------:R-:W-:Y:S02]  /*1280*/  ULOP3.LUT UR22, UR13, 0x1, URZ, 0xfc, !UPT ;  /* 0x000000010d167892 */ /* 0x000fe4000f8efc3f */
[----:B------:R-:W-:-:S04]  /*1290*/  UIADD3 UR4, UR4, 0x7f, URZ ;  /* 0x0000007f04047890 */ /* 0x000fc8000fffe03f */
[----:B------:R-:W-:-:S04]  /*12a0*/  USHF.R.S32.HI UR5, URZ, 0x1f, UR4 ;  /* 0x0000001f3f057899 */ /* 0x000fc80008011404 */
[----:B------:R-:W-:-:S03]  /*12b0*/  ULEA.HI UR5, UR5, UR4, URZ, 0x7 ;  /* 0x0000000405057291 */ /* 0x000fc6000f8f383f */
[----:B------:R-:W-:Y:S01]  /*12c0*/  UMOV UR4, URZ ;  /* 0x0000003f00047c82 */ /* 0x000fe20008000000 */
[----:B------:R-:W-:-:S03]  /*12d0*/  USHF.R.S32.HI UR9, URZ, 0x7, UR5 ;  /* 0x000000073f097899 */ /* 0x000fc60008011405 */
[----:B------:R-:W-:-:S09]  /*12e0*/  UMOV UR5, URZ ;  /* 0x0000003f00057c82 */ /* 0x000fd20008000000 */
.L_x_297:
[----:B-1----:R-:W1:Y:S01]  /*12f0*/  S2R R0, SR_TID.X ;  /* 0x0000000000007919 */ /* 0x002e620000002100 */
[----:B--2---:R-:W2:Y:S01]  /*1300*/  S2UR UR18, SR_CgaCtaId ;  /* 0x00000000001279c3 */ /* 0x004ea20000008800 */
[----:B------:R-:W-:Y:S01]  /*1310*/  UMOV UR17, 0x400 ;  /* 0x0000040000117882 */ /* 0x000fe20000000000 */
[----:B------:R-:W-:Y:S01]  /*1320*/  UMOV UR6, URZ ;  /* 0x0000003f00067c82 */ /* 0x000fe20008000000 */
[----:B------:R-:W-:Y:S01]  /*1330*/  STL [R1+0x6c], RZ ;  /* 0x00006cff01007387 */ /* 0x000fe20000100800 */
[----:B------:R-:W-:Y:S01]  /*1340*/  UMOV UR7, URZ ;  /* 0x0000003f00077c82 */ /* 0x000fe20008000000 */
[----:B------:R-:W-:Y:S01]  /*1350*/  UMOV UR8, URZ ;  /* 0x0000003f00087c82 */ /* 0x000fe20008000000 */
[----:B------:R-:W-:Y:S01]  /*1360*/  UMOV UR23, UR5 ;  /* 0x0000000500177c82 */ /* 0x000fe20008000000 */
[----:B------:R-:W-:Y:S01]  /*1370*/  STL [R1+0x68], RZ ;  /* 0x000068ff01007387 */ /* 0x000fe20000100800 */
[----:B---3--:R-:W3:Y:S01]  /*1380*/  LDC R2, c[0x0][0x28c] ;  /* 0x0000a300ff027b82 */ /* 0x008ee20000000800 */
[----:B------:R-:W-:Y:S01]  /*1390*/  UMOV UR24, UR4 ;  /* 0x0000000400187c82 */ /* 0x000fe20008000000 */
[----:B------:R-:W-:Y:S01]  /*13a0*/  CS2R R4, SRZ ;  /* 0x0000000000047805 */ /* 0x000fe2000001ff00 */
[----:B------:R-:W-:Y:S01]  /*13b0*/  STL [R1+0x64], RZ ;  /* 0x000064ff01007387 */ /* 0x000fe20000100800 */
[----:B------:R-:W-:-:S02]  /*13c0*/  CS2R R6, SRZ ;  /* 0x0000000000067805 */ /* 0x000fc4000001ff00 */
[----:B------:R-:W-:Y:S02]  /*13d0*/  CS2R R8, SRZ ;  /* 0x0000000000087805 */ /* 0x000fe4000001ff00 */
[----:B------:R-:W-:Y:S01]  /*13e0*/  CS2R R10, SRZ ;  /* 0x00000000000a7805 */ /* 0x000fe2000001ff00 */
[----:B------:R-:W-:Y:S01]  /*13f0*/  STL [R1+0x60], RZ ;  /* 0x000060ff01007387 */ /* 0x000fe20000100800 */
[----:B------:R-:W-:Y:S02]  /*1400*/  CS2R R12, SRZ ;  /* 0x00000000000c7805 */ /* 0x000fe4000001ff00 */
[----:B------:R-:W-:Y:S02]  /*1410*/  CS2R R14, SRZ ;  /* 0x00000000000e7805 */ /* 0x000fe4000001ff00 */
[----:B------:R-:W-:Y:S01]  /*1420*/  CS2R R16, SRZ ;  /* 0x0000000000107805 */ /* 0x000fe2000001ff00 */
[----:B------:R-:W-:Y:S01]  /*1430*/  STL [R1+0x5c], RZ ;  /* 0x00005cff01007387 */ /* 0x000fe20000100800 */
[----:B0-----:R-:W-:-:S02]  /*1440*/  CS2R R18, SRZ ;  /* 0x0000000000127805 */ /* 0x001fc4000001ff00 */
[----:B------:R-:W-:Y:S02]  /*1450*/  CS2R R20, SRZ ;  /* 0x0000000000147805 */ /* 0x000fe4000001ff00 */
[----:B------:R-:W-:Y:S01]  /*1460*/  CS2R R22, SRZ ;  /* 0x0000000000167805 */ /* 0x000fe2000001ff00 */
[----:B------:R-:W-:Y:S01]  /*1470*/  STL [R1+0x58], RZ ;  /* 0x000058ff01007387 */ /* 0x000fe20000100800 */
[----:B------:R-:W-:Y:S02]  /*1480*/  CS2R R152, SRZ ;  /* 0x0000000000987805 */ /* 0x000fe4000001ff00 */
[----:B------:R-:W-:Y:S02]  /*1490*/  CS2R R154, SRZ ;  /* 0x00000000009a7805 */ /* 0x000fe4000001ff00 */
[----:B------:R-:W-:Y:S01]  /*14a0*/  CS2R R156, SRZ ;  /* 0x00000000009c7805 */ /* 0x000fe2000001ff00 */
[----:B------:R-:W-:Y:S01]  /*14b0*/  STL [R1+0x54], RZ ;  /* 0x000054ff01007387 */ /* 0x000fe20000100800 */
[----:B------:R-:W-:-:S02]  /*14c0*/  CS2R R158, SRZ ;  /* 0x00000000009e7805 */ /* 0x000fc4000001ff00 */
[----:B------:R-:W-:Y:S02]  /*14d0*/  CS2R R160, SRZ ;  /* 0x0000000000a07805 */ /* 0x000fe4000001ff00 */
[----:B------:R-:W-:Y:S02]  /*14e0*/  CS2R R162, SRZ ;  /* 0x0000000000a27805 */ /* 0x000fe4000001ff00 */
[----:B-1----:R-:W-:Y:S01]  /*14f0*/  LOP3.LUT R0, R0, 0x80, RZ, 0xc0, !PT ;  /* 0x0000008000007812 */ /* 0x002fe200078ec0ff */
[----:B------:R-:W-:Y:S01]  /*1500*/  STL [R1+0x50], RZ ;  /* 0x000050ff01007387 */ /* 0x000fe20000100800 */
[----:B---3--:R-:W-:Y:S02]  /*1510*/  ISETP.GE.AND P0, PT, R2, 0x1, PT ;  /* 0x000000010200780c */ /* 0x008fe40003f06270 */
[----:B------:R-:W-:Y:S02]  /*1520*/  CS2R R2, SRZ ;  /* 0x0000000000027805 */ /* 0x000fe4000001ff00 */
[----:B------:R-:W-:Y:S01]  /*1530*/  SHF.R.U32.HI R0, RZ, 0x7, R0 ;  /* 0x00000007ff007819 */ /* 0x000fe20000011600 */
        /* <DEDUP_REMOVED lines=8> */
[----:B------:R-:W0:Y:S01]  /*15c0*/  SHFL.IDX PT, R0, R0, RZ, 0x1f ;  /* 0x00001fff00007589 */ /* 0x000e2200000e0000 */
[----:B------:R-:W-:-:S02]  /*15d0*/  CS2R R176, SRZ ;  /* 0x0000000000b07805 */ /* 0x000fc4000001ff00 */
[----:B------:R-:W-:Y:S02]  /*15e0*/  CS2R R178, SRZ ;  /* 0x0000000000b27805 */ /* 0x000fe4000001ff00 */
[----:B------:R-:W-:Y:S01]  /*15f0*/  CS2R R180, SRZ ;  /* 0x0000000000b47805 */ /* 0x000fe2000001ff00 */
[----:B------:R1:W-:Y:S01]  /*1600*/  STL [R1+0x44], RZ ;  /* 0x000044ff01007387 */ /* 0x0003e20000100800 */
[----:B------:R-:W-:Y:S02]  /*1610*/  CS2R R182, SRZ ;  /* 0x0000000000b67805 */ /* 0x000fe4000001ff00 */
[----:B------:R-:W-:Y:S02]  /*1620*/  CS2R R184, SRZ ;  /* 0x0000000000b87805 */ /* 0x000fe4000001ff00 */
[----:B------:R-:W-:Y:S01]  /*1630*/  CS2R R186, SRZ ;  /* 0x0000000000ba7805 */ /* 0x000fe2000001ff00 */
[----:B------:R1:W-:Y:S01]  /*1640*/  STL [R1+0x40], RZ ;  /* 0x000040ff01007387 */ /* 0x0003e20000100800 */
        /* <DEDUP_REMOVED lines=14> */
[----:B------:R-:W-:Y:S02]  /*1730*/  CS2R R210, SRZ ;  /* 0x0000000000d27805 */ /* 0x000fe4000001ff00 */
[----:B0-----:R-:W-:Y:S01]  /*1740*/  R2UR UR10, R0 ;  /* 0x00000000000a72ca */ /* 0x001fe200000e0000 */
[----:B------:R1:W-:Y:S01]  /*1750*/  STL [R1+0x30], RZ ;  /* 0x000030ff01007387 */ /* 0x0003e20000100800 */
[----:B------:R-:W-:Y:S01]  /*1760*/  IMAD.MOV.U32 R0, RZ, RZ, RZ ;  /* 0x000000ffff007224 */ /* 0x000fe200078e00ff */
[----:B------:R-:W-:-:S02]  /*1770*/  CS2R R212, SRZ ;  /* 0x0000000000d47805 */ /* 0x000fc4000001ff00 */
[----:B------:R-:W-:Y:S01]  /*1780*/  CS2R R214, SRZ ;  /* 0x0000000000d67805 */ /* 0x000fe2000001ff00 */
[----:B------:R1:W-:Y:S01]  /*1790*/  STL [R1+0x2c], RZ ;  /* 0x00002cff01007387 */ /* 0x0003e20000100800 */
[----:B------:R-:W-:Y:S02]  /*17a0*/  CS2R R216, SRZ ;  /* 0x0000000000d87805 */ /* 0x000fe4000001ff00 */
[----:B------:R-:W-:Y:S02]  /*17b0*/  CS2R R218, SRZ ;  /* 0x0000000000da7805 */ /* 0x000fe4000001ff00 */
[----:B------:R-:W-:Y:S01]  /*17c0*/  CS2R R220, SRZ ;  /* 0x0000000000dc7805 */ /* 0x000fe2000001ff00 */
[----:B------:R1:W-:Y:S01]  /*17d0*/  STL [R1+0x28], RZ ;  /* 0x000028ff01007387 */ /* 0x0003e20000100800 */
[----:B------:R-:W-:Y:S02]  /*17e0*/  CS2R R222, SRZ ;  /* 0x0000000000de7805 */ /* 0x000fe4000001ff00 */
[----:B------:R-:W-:-:S02]  /*17f0*/  CS2R R224, SRZ ;  /* 0x0000000000e07805 */ /* 0x000fc4000001ff00 */
[----:B------:R-:W-:Y:S01]  /*1800*/  CS2R R226, SRZ ;  /* 0x0000000000e27805 */ /* 0x000fe2000001ff00 */
[----:B------:R1:W-:Y:S01]  /*1810*/  STL [R1+0x24], RZ ;  /* 0x000024ff01007387 */ /* 0x0003e20000100800 */
[----:B------:R-:W-:Y:S01]  /*1820*/  ULEA.HI UR11, UR10, UR10, URZ, 0x1 ;  /* 0x0000000a0a0b7291 */ /* 0x000fe2000f8f083f */
[----:B------:R-:W-:Y:S01]  /*1830*/  IMAD.MOV.U32 R228, RZ, RZ, RZ ;  /* 0x000000ffffe47224 */ /* 0x000fe200078e00ff */
[----:B------:R-:W-:Y:S01]  /*1840*/  CS2R R88, SRZ ;  /* 0x0000000000587805 */ /* 0x000fe2000001ff00 */
[----:B------:R1:W-:Y:S01]  /*1850*/  STL [R1+0x20], RZ ;  /* 0x000020ff01007387 */ /* 0x0003e20000100800 */
[----:B------:R-:W-:Y:S01]  /*1860*/  ULOP3.LUT UR16, UR11, 0x7fffe, URZ, 0xc0, !UPT ;  /* 0x0007fffe0b107892 */ /* 0x000fe2000f8ec03f */
[----:B------:R-:W-:Y:S01]  /*1870*/  CS2R R90, SRZ ;  /* 0x00000000005a7805 */ /* 0x000fe2000001ff00 */
[----:B--2---:R-:W-:Y:S01]  /*1880*/  ULEA UR11, UR18, UR17, 0x18 ;  /* 0x00000011120b7291 */ /* 0x004fe2000f8ec03f */
[----:B------:R1:W-:Y:S01]  /*1890*/  STL [R1+0x1c], RZ ;  /* 0x00001cff01007387 */ /* 0x0003e20000100800 */
[----:B------:R-:W-:Y:S01]  /*18a0*/  UIADD3 UR16, UR10, -UR16, URZ ;  /* 0x800000100a107290 */ /* 0x000fe2000fffe03f */
[----:B------:R-:W-:-:S02]  /*18b0*/  CS2R R92, SRZ ;  /* 0x00000000005c7805 */ /* 0x000fc4000001ff00 */
[----:B------:R-:W-:Y:S01]  /*18c0*/  CS2R R94, SRZ ;  /* 0x00000000005e7805 */ /* 0x000fe2000001ff00 */
[----:B------:R1:W-:Y:S01]  /*18d0*/  STL [R1+0x18], RZ ;  /* 0x000018ff01007387 */ /* 0x0003e20000100800 */
[----:B------:R-:W-:Y:S01]  /*18e0*/  ULEA UR16, UR16, UR11, 0xd ;  /* 0x0000000b10107291 */ /* 0x000fe2000f8e683f */
[----:B------:R-:W-:Y:S02]  /*18f0*/  CS2R R96, SRZ ;  /* 0x0000000000607805 */ /* 0x000fe4000001ff00 */
[----:B------:R-:W-:Y:S01]  /*1900*/  CS2R R98, SRZ ;  /* 0x0000000000627805 */ /* 0x000fe2000001ff00 */
[----:B------:R1:W-:Y:S01]  /*1910*/  STL [R1+0x14], RZ ;  /* 0x000014ff01007387 */ /* 0x0003e20000100800 */
[----:B------:R-:W-:Y:S01]  /*1920*/  UIADD3 UR16, UR16, 0x100, URZ ;  /* 0x0000010010107890 */ /* 0x000fe2000fffe03f */
[----:B------:R-:W-:Y:S02]  /*1930*/  CS2R R100, SRZ ;  /* 0x0000000000647805 */ /* 0x000fe4000001ff00 */
[----:B------:R-:W-:Y:S01]  /*1940*/  CS2R R102, SRZ ;  /* 0x0000000000667805 */ /* 0x000fe2000001ff00 */
[----:B------:R1:W-:Y:S01]  /*1950*/  STL [R1+0x10], RZ ;  /* 0x000010ff01007387 */ /* 0x0003e20000100800 */
[----:B------:R-:W-:Y:S01]  /*1960*/  USHF.R.U32.HI UR10, URZ, 0x4, UR16 ;  /* 0x000000043f0a7899 */ /* 0x000fe20008011610 */
[----:B------:R-:W-:-:S02]  /*1970*/  CS2R R104, SRZ ;  /* 0x0000000000687805 */ /* 0x000fc4000001ff00 */
[----:B------:R-:W-:Y:S01]  /*1980*/  CS2R R106, SRZ ;  /* 0x00000000006a7805 */ /* 0x000fe2000001ff00 */
[----:B------:R1:W-:Y:S01]  /*1990*/  STL [R1+0xc], RZ ;  /* 0x00000cff01007387 */ /* 0x0003e20000100800 */
[----:B------:R-:W-:Y:S01]  /*19a0*/  ULOP3.LUT UR10, UR10, 0x3fff, URZ, 0xc0, !UPT ;  /* 0x00003fff0a0a7892 */ /* 0x000fe2000f8ec03f */
        /* <DEDUP_REMOVED lines=10> */
[----:B------:R1:W-:Y:S01]  /*1a50*/  STL [R1], RZ ;  /* 0x000000ff01007387 */ /* 0x0003e20000100800 */
[----:B------:R-:W-:Y:S02]  /*1a60*/  CS2R R124, SRZ ;  /* 0x00000000007c7805 */ /* 0x000fe4000001ff00 */
[----:B------:R-:W-:Y:S02]  /*1a70*/  CS2R R126, SRZ ;  /* 0x00000000007e7805 */ /* 0x000fe4000001ff00 */
[----:B------:R-:W-:Y:S02]  /*1a80*/  CS2R R128, SRZ ;  /* 0x0000000000807805 */ /* 0x000fe4000001ff00 */
[----:B------:R-:W-:-:S02]  /*1a90*/  CS2R R130, SRZ ;  /* 0x0000000000827805 */ /* 0x000fc4000001ff00 */
[----:B------:R-:W-:Y:S02]  /*1aa0*/  CS2R R132, SRZ ;  /* 0x0000000000847805 */ /* 0x000fe4000001ff00 */
[----:B------:R-:W-:Y:S02]  /*1ab0*/  CS2R R134, SRZ ;  /* 0x0000000000867805 */ /* 0x000fe4000001ff00 */
        /* <DEDUP_REMOVED lines=9> */
[----:B----4-:R-:W-:-:S02]  /*1b50*/  CS2R R26, SRZ ;  /* 0x00000000001a7805 */ /* 0x010fc4000001ff00 */
        /* <DEDUP_REMOVED lines=29> */
[----:B------:R-:W-:Y:S01]  /*1d30*/  CS2R R86, SRZ ;  /* 0x0000000000567805 */ /* 0x000fe2000001ff00 */
[----:B-1----:R-:W-:Y:S06]  /*1d40*/  @!P0 BRA `(.L_x_17) ;  /* 0x0000001000c08947 */ /* 0x002fec0003800000 */
[----:B------:R-:W-:-:S06]  /*1d50*/  UISETP.NE.AND UP0, UPT, UR22, 0x3, UPT ;  /* 0x000000031600788c */ /* 0x000fcc000bf05270 */
[----:B------:R-:W-:-:S13]  /*1d60*/  PLOP3.LUT P1, PT, PT, PT, UP0, 0x80, 0x0 ;  /* 0x000000000000781c */ /* 0x000fda0003f2f008 */
[----:B------:R-:W-:Y:S05]  /*1d70*/  @!P1 BRA `(.L_x_18) ;  /* 0x0000000000049947 */ /* 0x000fea0003800000 */
[----:B------:R-:W-:Y:S01]  /*1d80*/  BPT.TRAP 0x1 ;  /* 0x000000040000795c */ /* 0x000fe20000300000 */
.L_x_18:
[----:B------:R-:W-:Y:S01]  /*1d90*/  ULEA UR6, UR5, UR11, 0x3 ;  /* 0x0000000b05067291 */ /* 0x000fe2000f8e183f */
[----:B------:R-:W-:-:S05]  /*1da0*/  IMAD.U32 R0, RZ, RZ, UR4 ;  /* 0x00000004ff007e24 */ /* 0x000fca000f8e00ff */
[----:B------:R-:W-:-:S04]  /*1db0*/  SHF.L.U32 R0, R0, 0x1f, RZ ;  /* 0x0000001f00007819 */ /* 0x000fc800000006ff */
[----:B------:R0:W1:Y:S01]  /*1dc0*/  SYNCS.PHASECHK.TRANS64.TRYWAIT P0, [UR6], R0 ;  /* 0x00000000ff0075a7 */ /* 0x0000620008000146 */
[----:B------:R-:W-:Y:S05]  /*1dd0*/  @!P1 BRA `(.L_x_19) ;  /* 0x0000000000049947 */ /* 0x000fea0003800000 */
[----:B------:R-:W-:Y:S01]  /*1de0*/  BPT.TRAP 0x1 ;  /* 0x000000040000795c */ /* 0x000fe20000300000 */
.L_x_19:
[----:B-1----:R-:W-:Y:S05]  /*1df0*/  @P0 BRA `(.L_x_20) ;  /* 0x0000000000080947 */ /* 0x002fea0003800000 */
[----:B------:R-:W1:Y:S02]  /*1e00*/  SYNCS.PHASECHK.TRANS64.TRYWAIT P0, [UR6], R0 ;  /* 0x00000000ff0075a7 */ /* 0x000e640008000146 */
[----:B-1----:R-:W-:Y:S05]  /*1e10*/  @!P0 BRA `(.L_x_21) ;  /* 0x000000e800548947 */ /* 0x002fea0003800000 */
.L_x_20:
[----:B------:R-:W-:Y:S01]  /*1e20*/  UIADD3 UR6, UR11, 0x20100, URZ ;  /* 0x000201000b067890 */ /* 0x000fe2000fffe03f */
[----:B------:R-:W-:Y:S01]  /*1e30*/  WARPGROUP.ARRIVE ;  /* 0x00000000000079c5 */ /* 0x000fe20000000000 */
[----:B------:R-:W-:Y:S01]  /*1e40*/  ULOP3.LUT UR7, UR10, 0x10000, URZ, 0xfc, !UPT ;  /* 0x000100000a077892 */ /* 0x000fe2000f8efc3f */
[----:B------:R2:W-:Y:S01]  /*1e50*/  STL [R1+0x6c], RZ ;  /* 0x00006cff01007387 */ /* 0x0005e20000100800 */
[----:B------:R-:W-:Y:S01]  /*1e60*/  USHF.R.U32.HI UR6, URZ, 0x4, UR6 ;  /* 0x000000043f067899 */ /* 0x000fe20008011606 */
[----:B01----:R-:W-:Y:S01]  /*1e70*/  IMAD.MOV.U32 R0, RZ, RZ, RZ ;  /* 0x000000ffff007224 */ /* 0x003fe200078e00ff */
[----:B------:R-:W-:Y:S01]  /*1e80*/  ULEA UR7, UR5, UR7, 0xb ;  /* 0x0000000705077291 */ /* 0x000fe2000f8e583f */
[----:B------:R2:W-:Y:S01]  /*1e90*/  STL [R1+0x68], RZ ;  /* 0x000068ff01007387 */ /* 0x0005e20000100800 */
[----:B------:R-:W-:Y:S01]  /*1ea0*/  ULOP3.LUT UR6, UR6, 0x3fff, URZ, 0xc0, !UPT ;  /* 0x00003fff06067892 */ /* 0x000fe2000f8ec03f */
[----:B------:R-:W-:Y:S01]  /*1eb0*/  CS2R R2, SRZ ;  /* 0x0000000000027805 */ /* 0x000fe2000001ff00 */
[----:B------:R-:W-:Y:S01]  /*1ec0*/  UMOV UR17, 0x40000040 ;  /* 0x4000004000117882 */ /* 0x000fe20000000000 */
[----:B------:R-:W-:Y:S01]  /*1ed0*/  UMOV UR19, 0x40000040 ;  /* 0x4000004000137882 */ /* 0x000fe20000000000 */
[----:B------:R-:W-:Y:S01]  /*1ee0*/  ULOP3.LUT UR6, UR6, 0x10000, URZ, 0xfc, !UPT ;  /* 0x0001000006067892 */ /* 0x000fe2000f8efc3f */
[----:B------:R2:W-:Y:S01]  /*1ef0*/  STL [R1+0x64], RZ ;  /* 0x000064ff01007387 */ /* 0x0005e20000100800 */
[----:B------:R-:W-:Y:S01]  /*1f00*/  UMOV UR16, UR7 ;  /* 0x0000000700107c82 */ /* 0x000fe20008000000 */
[----:B------:R-:W-:Y:S01]  /*1f10*/  CS2R R4, SRZ ;  /* 0x0000000000047805 */ /* 0x000fe2000001ff00 */
[----:B------:R-:W-:Y:S01]  /*1f20*/  ULEA UR8, UR5, UR6, 0xa ;  /* 0x0000000605087291 */ /* 0x000fe2000f8e503f */
[----:B------:R2:W-:Y:S01]  /*1f30*/  STL [R1+0x60], RZ ;  /* 0x000060ff01007387 */ /* 0x0005e20000100800 */
[----:B------:R-:W-:Y:S01]  /*1f40*/  CS2R R6, SRZ ;  /* 0x0000000000067805 */ /* 0x000fe2000001ff00 */
[----:B------:R-:W-:Y:S01]  /*1f50*/  UMOV UR6, 0x4 ;  /* 0x0000000400067882 */ /* 0x000fe20000000000 */
[----:B------:R-:W-:Y:S01]  /*1f60*/  CS2R R8, SRZ ;  /* 0x0000000000087805 */ /* 0x000fe2000001ff00 */
[----:B------:R2:W-:Y:S01]  /*1f70*/  STL [R1+0x5c], RZ ;  /* 0x00005cff01007387 */ /* 0x0005e20000100800 */
[----:B------:R-:W-:Y:S01]  /*1f80*/  CS2R R10, SRZ ;  /* 0x00000000000a7805 */ /* 0x000fe2000001ff00 */
[----:B------:R-:W-:Y:S01]  /*1f90*/  UMOV UR18, UR8 ;  /* 0x0000000800127c82 */ /* 0x000fe20008000000 */
[----:B------:R-:W-:Y:S01]  /*1fa0*/  CS2R R12, SRZ ;  /* 0x00000000000c7805 */ /* 0x000fe2000001ff00 */
[----:B------:R-:W-:Y:S01]  /*1fb0*/  QGMMA.64x128x32.F32.E5M2.E5M2 R88, gdesc[UR16], RZ, !UPT ;  /* 0x01e00000105879f3 */ /* 0x000fe2000c7038ff */
[----:B------:R-:W-:Y:S01]  /*1fc0*/  UIADD3 UR16, UR7, 0x400, URZ ;  /* 0x0000040007107890 */ /* 0x000fe2000fffe03f */
[----:B------:R2:W-:Y:S01]  /*1fd0*/  STL [R1+0x58], RZ ;  /* 0x000058ff01007387 */ /* 0x0005e20000100800 */
[----:B------:R-:W-:Y:S01]  /*1fe0*/  UMOV UR17, 0x40000040 ;  /* 0x4000004000117882 */ /* 0x000fe20000000000 */
[----:B------:R-:W-:-:S02]  /*1ff0*/  CS2R R14, SRZ ;  /* 0x00000000000e7805 */ /* 0x000fc4000001ff00 */
[----:B------:R-:W-:Y:S01]  /*2000*/  CS2R R16, SRZ ;  /* 0x0000000000107805 */ /* 0x000fe2000001ff00 */
[----:B------:R2:W-:Y:S01]  /*2010*/  STL [R1+0x54], RZ ;  /* 0x000054ff01007387 */ /* 0x0005e20000100800 */
[----:B------:R-:W-:Y:S02]  /*2020*/  CS2R R18, SRZ ;  /* 0x0000000000127805 */ /* 0x000fe4000001ff00 */
[----:B------:R-:W-:Y:S02]  /*2030*/  CS2R R20, SRZ ;  /* 0x0000000000147805 */ /* 0x000fe4000001ff00 */
[----:B------:R-:W-:Y:S01]  /*2040*/  CS2R R22, SRZ ;  /* 0x0000000000167805 */ /* 0x000fe2000001ff00 */
[----:B------:R2:W-:Y:S01]  /*2050*/  STL [R1+0x50], RZ ;  /* 0x000050ff01007387 */ /* 0x0005e20000100800 */
[----:B------:R-:W-:Y:S01]  /*2060*/  CS2R R152, SRZ ;  /* 0x0000000000987805 */ /* 0x000fe2000001ff00 */
[----:B------:R-:W-:Y:S01]  /*2070*/  QGMMA.64x128x32.F32.E5M2.E5M2 R24, gdesc[UR16], RZ, !UPT ;  /* 0x01e00000101879f3 */ /* 0x000fe2000c7038ff */
[----:B------:R-:W-:Y:S01]  /*2080*/  UIADD3 UR16, UR7, 0x2, URZ ;  /* 0x0000000207107890 */ /* 0x000fe2000fffe03f */
[----:B------:R2:W-:Y:S01]  /*2090*/  STL [R1+0x4c], RZ ;  /* 0x00004cff01007387 */ /* 0x0005e20000100800 */
[----:B------:R-:W-:Y:S01]  /*20a0*/  UIADD3 UR18, UR8, 0x2, URZ ;  /* 0x0000000208127890 */ /* 0x000fe2000fffe03f */
[----:B------:R-:W-:Y:S01]  /*20b0*/  CS2R R154, SRZ ;  /* 0x00000000009a7805 */ /* 0x000fe2000001ff00 */
[----:B------:R-:W-:Y:S01]  /*20c0*/  UMOV UR17, 0x40000040 ;  /* 0x4000004000117882 */ /* 0x000fe20000000000 */
[----:B------:R-:W-:Y:S01]  /*20d0*/  UMOV UR19, 0x40000040 ;  /* 0x4000004000137882 */ /* 0x000fe20000000000 */
        /* <DEDUP_REMOVED lines=49> */
[----:B------:R-:W-:-:S03]  /*23f0*/  IMAD.MOV.U32 R228, RZ, RZ, RZ ;  /* 0x000000ffffe47224 */ /* 0x000fc600078e00ff */
[----:B------:R2:W-:Y:S04]  /*2400*/  STL [R1+0x14], RZ ;  /* 0x000014ff01007387 */ /* 0x0005e80000100800 */
[----:B------:R2:W-:Y:S04]  /*2410*/  STL [R1+0x10], RZ ;  /* 0x000010ff01007387 */ /* 0x0005e80000100800 */
[----:B------:R2:W-:Y:S04]  /*2420*/  STL [R1+0xc], RZ ;  /* 0x00000cff01007387 */ /* 0x0005e80000100800 */
[----:B------:R2:W-:Y:S04]  /*2430*/  STL [R1+0x8], RZ ;  /* 0x000008ff01007387 */ /* 0x0005e80000100800 */
[----:B------:R2:W-:Y:S04]  /*2440*/  STL [R1+0x4], RZ ;  /* 0x000004ff01007387 */ /* 0x0005e80000100800 */
[----:B------:R2:W-:Y:S01]  /*2450*/  STL [R1], RZ ;  /* 0x000000ff01007387 */ /* 0x0005e20000100800 */
[----:B------:R-:W-:Y:S01]  /*2460*/  QGMMA.64x128x32.F32.E5M2.E5M2 R88, gdesc[UR16], R88 ;  /* 0x01e00000105879f3 */ /* 0x000fe20008703858 */
[----:B------:R-:W-:Y:S01]  /*2470*/  UIADD3 UR16, UR7, 0x402, URZ ;  /* 0x0000040207107890 */ /* 0x000fe2000fffe03f */
[----:B------:R-:W-:-:S10]  /*2480*/  UMOV UR17, 0x40000040 ;  /* 0x4000004000117882 */ /* 0x000fd40000000000 */
[----:B------:R-:W-:Y:S01]  /*2490*/  QGMMA.64x128x32.F32.E5M2.E5M2 R24, gdesc[UR16], R24 ;  /* 0x01e00000101879f3 */ /* 0x000fe20008703818 */
[----:B------:R-:W-:Y:S02]  /*24a0*/  UIADD3 UR16, UR7, 0x4, URZ ;  /* 0x0000000407107890 */ /* 0x000fe4000fffe03f */
[----:B------:R-:W-:Y:S01]  /*24b0*/  UIADD3 UR18, UR8, 0x4, URZ ;  /* 0x0000000408127890 */ /* 0x000fe2000fffe03f */
[----:B------:R-:W-:Y:S01]  /*24c0*/  UMOV UR17, 0x40000040 ;  /* 0x4000004000117882 */ /* 0x000fe20000000000 */
[----:B------:R-:W-:-:S07]  /*24d0*/  UMOV UR19, 0x40000040 ;  /* 0x4000004000137882 */ /* 0x000fce0000000000 */
        /* <DEDUP_REMOVED lines=10> */
[----:B------:R-:W-:Y:S02]  /*2580*/  UMOV UR17, 0x40000040 ;  /* 0x4000004000117882 */ /* 0x000fe40000000000 */
[----:B------:R-:W-:Y:S02]  /*2590*/  ULDC UR7, c[0x0][0x50c] ;  /* 0x0001430000077ab9 */ /* 0x000fe40000000800 */
[----:B------:R-:W-:-:S04]  /*25a0*/  UISETP.NE.AND UP0, UPT, UR7, 0x4, UPT ;  /* 0x000000040700788c */ /* 0x000fc8000bf05270 */
[----:B------:R-:W-:Y:S02]  /*25b0*/  USEL UR7, URZ, 0x1, UP0 ;  /* 0x000000013f077887 */ /* 0x000fe40008000000 */
[----:B------:R-:W-:Y:S04]  /*25c0*/  QGMMA.64x128x32.F32.E5M2.E5M2 R24, gdesc[UR16], R24, gsb0 ;  /* 0x01e00000101879f3 */ /* 0x000fe80008003818 */
[----:B------:R-:W-:-:S13]  /*25d0*/  ISETP.NE.AND P0, PT, RZ, UR7, PT ;  /* 0x00000007ff007c0c */ /* 0x000fda000bf05270 */
[----:B--2---:R-:W-:Y:S05]  /*25e0*/  @!P0 BRA `(.L_x_22) ;  /* 0x0000000800808947 */ /* 0x004fea0003800000 */
[----:B------:R-:W-:Y:S02]  /*25f0*/  WARPGROUP.DEPBAR.LE gsb0, 0x0 ;  /* 0x00008000000079c5 */ /* 0x000fe40000010000 */
[----:B------:R-:W-:-:S01]  /*2600*/  FADD R227, RZ, R89 ;  /* 0x00000059ffe37221 */ /* 0x000fc20000000000 */
[----:B------:R-:W-:Y:S01]  /*2610*/  FADD R228, RZ, R88 ;  /* 0x00000058ffe47221 */ /* 0x000fe20000000000 */
[----:B------:R-:W-:-:S01]  /*2620*/  FADD R226, RZ, R90 ;  /* 0x0000005affe27221 */ /* 0x000fc20000000000 */
[----:B------:R-:W-:Y:S01]  /*2630*/  FADD R225, RZ, R91 ;  /* 0x0000005bffe17221 */ /* 0x000fe20000000000 */
[----:B------:R-:W-:-:S01]  /*2640*/  FADD R224, RZ, R92 ;  /* 0x0000005cffe07221 */ /* 0x000fc20000000000 */
[----:B------:R0:W-:Y:S01]  /*2650*/  STL [R1+0x88], R227 ;  /* 0x000088e301007387 */ /* 0x0001e20000100800 */
[----:B------:R-:W-:-:S01]  /*2660*/  FADD R223, RZ, R93 ;  /* 0x0000005dffdf7221 */ /* 0x000fc20000000000 */
[----:B------:R-:W-:Y:S01]  /*2670*/  FADD R222, RZ, R94 ;  /* 0x0000005effde7221 */ /* 0x000fe20000000000 */
[----:B------:R-:W-:-:S01]  /*2680*/  FADD R221, RZ, R95 ;  /* 0x0000005fffdd7221 */ /* 0x000fc20000000000 */
[----:B------:R-:W-:Y:S01]  /*2690*/  FADD R220, RZ, R96 ;  /* 0x00000060ffdc7221 */ /* 0x000fe20000000000 */
[----:B------:R-:W-:-:S01]  /*26a0*/  FADD R219, RZ, R97 ;  /* 0x00000061ffdb7221 */ /* 0x000fc20000000000 */
[----:B------:R-:W-:Y:S01]  /*26b0*/  FADD R218, RZ, R98 ;  /* 0x00000062ffda7221 */ /* 0x000fe20000000000 */
[----:B------:R-:W-:-:S01]  /*26c0*/  FADD R217, RZ, R99 ;  /* 0x00000063ffd97221 */ /* 0x000fc20000000000 */
[----:B------:R-:W-:Y:S01]  /*26d0*/  FADD R216, RZ, R100 ;  /* 0x00000064ffd87221 */ /* 0x000fe20000000000 */
[----:B------:R-:W-:-:S01]  /*26e0*/  FADD R215, RZ, R101 ;  /* 0x00000065ffd77221 */ /* 0x000fc20000000000 */
[----:B0-----:R-:W-:Y:S01]  /*26f0*/  FADD R227, RZ, R60 ;  /* 0x0000003cffe37221 */ /* 0x001fe20000000000 */
[----:B------:R-:W-:-:S01]  /*2700*/  FADD R214, RZ, R102 ;  /* 0x00000066ffd67221 */ /* 0x000fc20000000000 */
[----:B------:R-:W-:Y:S01]  /*2710*/  FADD R213, RZ, R103 ;  /* 0x00000067ffd57221 */ /* 0x000fe20000000000 */
[----:B------:R-:W-:-:S01]  /*2720*/  FADD R212, RZ, R104 ;  /* 0x00000068ffd47221 */ /* 0x000fc20000000000 */
[----:B------:R-:W-:Y:S01]  /*2730*/  FADD R211, RZ, R105 ;  /* 0x00000069ffd37221 */ /* 0x000fe20000000000 */
[----:B------:R0:W-:Y:S01]  /*2740*/  STL [R1], R227 ;  /* 0x000000e301007387 */ /* 0x0001e20000100800 */
        /* <DEDUP_REMOVED lines=94> */
[----:B0-----:R-:W-:-:S05]  /*2d30*/  FADD R227, RZ, R67 ;  /* 0x00000043ffe37221 */ /* 0x001fca0000000000 */
[----:B------:R0:W-:Y:S02]  /*2d40*/  STL [R1+0x1c], R227 ;  /* 0x00001ce301007387 */ /* 0x0001e40000100800 */
        /* <DEDUP_REMOVED lines=39> */
[----:B------:R0:W-:Y:S04]  /*2fc0*/  STL [R1+0x6c], R227 ;  /* 0x00006ce301007387 */ /* 0x0001e80000100800 */
[----:B0-----:R0:W5:Y:S01]  /*2fd0*/  LDL.LU R227, [R1+0x88] ;  /* 0x0000880001e37983 */ /* 0x0011620000300800 */
[----:B------:R-:W-:-:S05]  /*2fe0*/  UMOV UR6, URZ ;  /* 0x0000003f00067c82 */ /* 0x000fca0008000000 */
.L_x_22:
[----:B------:R-:W-:Y:S01]  /*2ff0*/  UIADD3 UR23, UR5, 0x1, URZ ;  /* 0x0000000105177890 */ /* 0x000fe2000fffe03f */
[----:B------:R-:W-:-:S03]  /*3000*/  UMOV UR8, 0x1 ;  /* 0x0000000100087882 */ /* 0x000fc60000000000 */
[----:B------:R-:W-:-:S04]  /*3010*/  UISETP.NE.AND UP0, UPT, UR23, 0x4, UPT ;  /* 0x000000041700788c */ /* 0x000fc8000bf05270 */
[----:B------:R-:W-:Y:S02]  /*3020*/  USEL UR24, URZ, 0x1, UP0 ;  /* 0x000000013f187887 */ /* 0x000fe40008000000 */
[----:B------:R-:W-:Y:S02]  /*3030*/  USEL UR23, UR23, URZ, UP0 ;  /* 0x0000003f17177287 */ /* 0x000fe40008000000 */
[----:B------:R-:W-:-:S12]  /*3040*/  ULOP3.LUT UR24, UR4, UR24, URZ, 0x3c, !UPT ;  /* 0x0000001804187292 */ /* 0x000fd8000f8e3c3f */
.L_x_17:
[----:B------:R-:W-:-:S04]  /*3050*/  UISETP.LT.AND UP0, UPT, UR9, 0x1, UPT ;  /* 0x000000010900788c */ /* 0x000fc8000bf01270 */
[----:B------:R-:W-:-:S04]  /*3060*/  USEL UR16, UR9, 0x1, UP0 ;  /* 0x0000000109107887 */ /* 0x000fc80008000000 */
[----:B------:R-:W-:-:S04]  /*3070*/  UIADD3 UR26, UR9, -UR16, URZ ;  /* 0x80000010091a7290 */ /* 0x000fc8000fffe03f */
[----:B------:R-:W-:-:S06]  /*3080*/  UISETP.GE.AND UP0, UPT, UR26, 0x1, UPT ;  /* 0x000000011a00788c */ /* 0x000fcc000bf06270 */
[----:B------:R-:W-:-:S13]  /*3090*/  PLOP3.LUT P0, PT, PT, PT, UP0, 0x80, 0x0 ;  /* 0x000000000000781c */ /* 0x000fda0003f0f008 */
[----:B------:R-:W-:Y:S05]  /*30a0*/  @!P0 BRA `(.L_x_23) ;  /* 0x0000001000fc8947 */ /* 0x000fea0003800000 */
[----:B------:R-:W-:Y:S01]  /*30b0*/  UMOV UR25, UR5 ;  /* 0x0000000500197c82 */ /* 0x000fe20008000000 */
[----:B------:R-:W-:-:S05]  /*30c0*/  ULDC UR27, c[0x0][0x50c] ;  /* 0x00014300001b7ab9 */ /* 0x000fca0000000800 */
.L_x_31:
[----:B------:R-:W-:-:S06]  /*30d0*/  UISETP.NE.AND UP0, UPT, UR22, 0x3, UPT ;  /* 0x000000031600788c */ /* 0x000fcc000bf05270 */
[----:B------:R-:W-:-:S13]  /*30e0*/  PLOP3.LUT P1, PT, PT, PT, UP0, 0x80, 0x0 ;  /* 0x000000000000781c */ /* 0x000fda0003f2f008 */
[----:B-----5:R-:W-:Y:S05]  /*30f0*/  @!P1 BRA `(.L_x_24) ;  /* 0x0000000000049947 */ /* 0x020fea0003800000 */
[----:B------:R-:W-:Y:S01]  /*3100*/  BPT.TRAP 0x1 ;  /* 0x000000040000795c */ /* 0x000fe20000300000 */
.L_x_24:
[----:B------:R-:W1:Y:S01]  /*3110*/  S2UR UR16, SR_CgaCtaId ;  /* 0x00000000001079c3 */ /* 0x000e620000008800 */
[----:B------:R-:W-:Y:S01]  /*3120*/  UMOV UR11, 0x400 ;  /* 0x00000400000b7882 */ /* 0x000fe20000000000 */
[----:B------:R-:W-:-:S05]  /*3130*/  IMAD.U32 R229, RZ, RZ, UR24 ;  /* 0x00000018ffe57e24 */ /* 0x000fca000f8e00ff */
[----:B------:R-:W-:Y:S01]  /*3140*/  SHF.L.U32 R229, R229, 0x1f, RZ ;  /* 0x0000001fe5e57819 */ /* 0x000fe200000006ff */
[----:B-1----:R-:W-:-:S04]  /*3150*/  ULEA UR11, UR16, UR11, 0x18 ;  /* 0x0000000b100b7291 */ /* 0x002fc8000f8ec03f */
[----:B------:R-:W-:-:S09]  /*3160*/  ULEA UR16, UR23, UR11, 0x3 ;  /* 0x0000000b17107291 */ /* 0x000fd2000f8e183f */
[----:B------:R1:W2:Y:S01]  /*3170*/  SYNCS.PHASECHK.TRANS64.TRYWAIT P0, [UR16], R229 ;  /* 0x000000e5ff0075a7 */ /* 0x0002a20008000150 */
[----:B------:R-:W-:Y:S05]  /*3180*/  @!P1 BRA `(.L_x_25) ;  /* 0x0000000000049947 */ /* 0x000fea0003800000 */
[----:B------:R-:W-:Y:S01]  /*3190*/  BPT.TRAP 0x1 ;  /* 0x000000040000795c */ /* 0x000fe20000300000 */
.L_x_25:
[----:B--2---:R-:W-:Y:S05]  /*31a0*/  @P0 BRA `(.L_x_26) ;  /* 0x0000000000080947 */ /* 0x004fea0003800000 */
[----:B------:R-:W2:Y:S02]  /*31b0*/  SYNCS.PHASECHK.TRANS64.TRYWAIT P0, [UR16], R229 ;  /* 0x000000e5ff0075a7 */ /* 0x000ea40008000150 */
[----:B--2---:R-:W-:Y:S05]  /*31c0*/  @!P0 BRA `(.L_x_27) ;  /* 0x000000d400808947 */ /* 0x004fea0003800000 */
.L_x_26:
[----:B------:R-:W-:Y:S01]  /*31d0*/  UIADD3 UR16, UR11, 0x20100, URZ ;  /* 0x000201000b107890 */ /* 0x000fe2000fffe03f */
[----:B------:R-:W-:Y:S01]  /*31e0*/  WARPGROUP.ARRIVE ;  /* 0x00000000000079c5 */ /* 0x000fe20000000000 */
[----:B------:R-:W-:Y:S02]  /*31f0*/  UISETP.NE.AND UP0, UPT, UR7, URZ, UPT ;  /* 0x0000003f0700728c */ /* 0x000fe4000bf05270 */
[----:B------:R-:W-:Y:S02]  /*3200*/  USHF.R.U32.HI UR16, URZ, 0x4, UR16 ;  /* 0x000000043f107899 */ /* 0x000fe40008011610 */
[----:B------:R-:W-:Y:S02]  /*3210*/  USEL UR8, UR8, URZ, !UP0 ;  /* 0x0000003f08087287 */ /* 0x000fe4000c000000 */
[----:B------:R-:W-:Y:S02]  /*3220*/  ULOP3.LUT UR16, UR16, 0x3fff, URZ, 0xc0, !UPT ;  /* 0x00003fff10107892 */ /* 0x000fe4000f8ec03f */
[----:B------:R-:W-:-:S02]  /*3230*/  UISETP.NE.U32.AND UP0, UPT, UR8, URZ, UPT ;  /* 0x0000003f0800728c */ /* 0x000fc4000bf05070 */
[----:B------:R-:W-:Y:S02]  /*3240*/  ULOP3.LUT UR7, UR10, 0x10000, URZ, 0xfc, !UPT ;  /* 0x000100000a077892 */ /* 0x000fe4000f8efc3f */
[----:B------:R-:W-:Y:S02]  /*3250*/  ULOP3.LUT UR8, UR16, 0x10000, URZ, 0xfc, !UPT ;  /* 0x0001000010087892 */ /* 0x000fe4000f8efc3f */
[----:B------:R-:W-:Y:S02]  /*3260*/  ULEA UR7, UR23, UR7, 0xb ;  /* 0x0000000717077291 */ /* 0x000fe4000f8e583f */
[----:B------:R-:W-:Y:S01]  /*3270*/  ULEA UR8, UR23, UR8, 0xa ;  /* 0x0000000817087291 */ /* 0x000fe2000f8e503f */
[----:B------:R-:W-:Y:S01]  /*3280*/  UMOV UR17, 0x40000040 ;  /* 0x4000004000117882 */ /* 0x000fe20000000000 */
[----:B------:R-:W-:Y:S01]  /*3290*/  UMOV UR19, 0x40000040 ;  /* 0x4000004000137882 */ /* 0x000fe20000000000 */
[----:B------:R-:W-:Y:S02]  /*32a0*/  UIADD3 UR6, UR6, 0x4, URZ ;  /* 0x0000000406067890 */ /* 0x000fe4000fffe03f */
[----:B------:R-:W-:-:S02]  /*32b0*/  UMOV UR16, UR7 ;  /* 0x0000000700107c82 */ /* 0x000fc40008000000 */
[----:B------:R-:W-:Y:S02]  /*32c0*/  UMOV UR18, UR8 ;  /* 0x0000000800127c82 */ /* 0x000fe40008000000 */
[----:B------:R-:W-:Y:S01]  /*32d0*/  QGMMA.64x128x32.F32.E5M2.E5M2 R88, gdesc[UR16], R88, UP0 ;  /* 0x01e00000105879f3 */ /* 0x000fe2000bf03858 */
[----:B------:R-:W-:Y:S01]  /*32e0*/  UIADD3 UR16, UR7, 0x400, URZ ;  /* 0x0000040007107890 */ /* 0x000fe2000fffe03f */
[----:B------:R-:W-:-:S10]  /*32f0*/  UMOV UR17, 0x40000040 ;  /* 0x4000004000117882 */ /* 0x000fd40000000000 */
[----:B------:R-:W-:Y:S01]  /*3300*/  QGMMA.64x128x32.F32.E5M2.E5M2 R24, gdesc[UR16], R24, UP0 ;  /* 0x01e00000101879f3 */ /* 0x000fe2000bf03818 */
[----:B------:R-:W-:Y:S02]  /*3310*/  UIADD3 UR16, UR7, 0x2, URZ ;  /* 0x0000000207107890 */ /* 0x000fe4000fffe03f */
[----:B------:R-:W-:Y:S01]  /*3320*/  UIADD3 UR18, UR8, 0x2, URZ ;  /* 0x0000000208127890 */ /* 0x000fe2000fffe03f */
[----:B------:R-:W-:Y:S01]  /*3330*/  UMOV UR17, 0x40000040 ;  /* 0x4000004000117882 */ /* 0x000fe20000000000 */
[----:B------:R-:W-:Y:S01]  /*3340*/  UMOV UR19, 0x40000040 ;  /* 0x4000004000137882 */ /* 0x000fe20000000000 */
[----:B------:R-:W-:-:S06]  /*3350*/  UISETP.NE.AND UP0, UPT, UR6, UR27, UPT ;  /* 0x0000001b0600728c */ /* 0x000fcc000bf05270 */
        /* <DEDUP_REMOVED lines=18> */
[----:B------:R-:W-:Y:S01]  /*3480*/  UMOV UR17, 0x40000040 ;  /* 0x4000004000117882 */ /* 0x000fe20000000000 */
[----:B------:R-:W-:-:S06]  /*3490*/  USEL UR7, URZ, 0x1, UP0 ;  /* 0x000000013f077887 */ /* 0x000fcc0008000000 */
[----:B------:R-:W-:-:S03]  /*34a0*/  ISETP.NE.AND P0, PT, RZ, UR7, PT ;  /* 0x00000007ff007c0c */ /* 0x000fc6000bf05270 */
[----:B------:R-:W-:Y:S03]  /*34b0*/  QGMMA.64x128x32.F32.E5M2.E5M2 R24, gdesc[UR16], R24, gsb0 ;  /* 0x01e00000101879f3 */ /* 0x000fe60008003818 */
[----:B------:R-:W-:-:S07]  /*34c0*/  WARPGROUP.DEPBAR.LE gsb0, 0x1 ;  /* 0x00008000000079c5 */ /* 0x000fce0000010100 */
[----:B------:R-:W-:Y:S05]  /*34d0*/  @!P0 BRA `(.L_x_28) ;  /* 0x0000000c00708947 */ /* 0x000fea0003800000 */
[----:B------:R-:W-:Y:S02]  /*34e0*/  WARPGROUP.DEPBAR.LE gsb0, 0x0 ;  /* 0x00008000000079c5 */ /* 0x000fe40000010000 */
[----:B-----5:R-:W-:-:S01]  /*34f0*/  FADD R227, R89, R227 ;  /* 0x000000e359e37221 */ /* 0x020fc20000000000 */
[----:B------:R-:W-:Y:S01]  /*3500*/  FADD R226, R90, R226 ;  /* 0x000000e25ae27221 */ /* 0x000fe20000000000 */
[----:B------:R-:W-:-:S01]  /*3510*/  FADD R225, R91, R225 ;  /* 0x000000e15be17221 */ /* 0x000fc20000000000 */
[----:B------:R-:W-:Y:S01]  /*3520*/  FADD R224, R92, R224 ;  /* 0x000000e05ce07221 */ /* 0x000fe20000000000 */
[----:B------:R-:W-:-:S01]  /*3530*/  FADD R223, R93, R223 ;  /* 0x000000df5ddf7221 */ /* 0x000fc20000000000 */
[----:B------:R2:W-:Y:S01]  /*3540*/  STL [R1+0x88], R227 ;  /* 0x000088e301007387 */ /* 0x0005e20000100800 */
[----:B------:R-:W-:-:S01]  /*3550*/  FADD R222, R94, R222 ;  /* 0x000000de5ede7221 */ /* 0x000fc20000000000 */
[----:B------:R-:W-:Y:S01]  /*3560*/  FADD R221, R95, R221 ;  /* 0x000000dd5fdd7221 */ /* 0x000fe20000000000 */
[----:B------:R-:W-:-:S01]  /*3570*/  FADD R220, R96, R220 ;  /* 0x000000dc60dc7221 */ /* 0x000fc20000000000 */
[----:B------:R-:W-:Y:S01]  /*3580*/  FADD R219, R97, R219 ;  /* 0x000000db61db7221 */ /* 0x000fe20000000000 */
[----:B------:R-:W-:-:S01]  /*3590*/  FADD R218, R98, R218 ;  /* 0x000000da62da7221 */ /* 0x000fc20000000000 */
[----:B------:R-:W-:Y:S01]  /*35a0*/  FADD R217, R99, R217 ;  /* 0x000000d963d97221 */ /* 0x000fe20000000000 */
[----:B------:R-:W-:-:S01]  /*35b0*/  FADD R216, R100, R216 ;  /* 0x000000d864d87221 */ /* 0x000fc20000000000 */
[----:B------:R-:W-:Y:S01]  /*35c0*/  FADD R215, R101, R215 ;  /* 0x000000d765d77221 */ /* 0x000fe20000000000 */
[----:B------:R-:W-:-:S01]  /*35d0*/  FADD R214, R102, R214 ;  /* 0x000000d666d67221 */ /* 0x000fc20000000000 */
[----:B--2---:R-:W2:Y:S01]  /*35e0*/  LDL.LU R227, [R1+0x28] ;  /* 0x0000280001e37983 */ /* 0x004ea20000300800 */
[----:B------:R-:W-:-:S01]  /*35f0*/  FADD R213, R103, R213 ;  /* 0x000000d567d57221 */ /* 0x000fc20000000000 */
[----:B------:R-:W-:Y:S01]  /*3600*/  FADD R212, R104, R212 ;  /* 0x000000d468d47221 */ /* 0x000fe20000000000 */
[----:B------:R-:W-:-:S01]  /*3610*/  FADD R211, R105, R211 ;  /* 0x000000d369d37221 */ /* 0x000fc20000000000 */
[----:B------:R3:W-:Y:S01]  /*3620*/  STL [R1+0x8c], R226 ;  /* 0x00008ce201007387 */ /* 0x0007e20000100800 */
[----:B------:R-:W-:-:S03]  /*3630*/  FADD R228, R88, R228 ;  /* 0x000000e458e47221 */ /* 0x000fc60000000000 */
[----:B---3--:R-:W3:Y:S04]  /*3640*/  LDL.LU R226, [R1+0x24] ;  /* 0x0000240001e27983 */ /* 0x008ee80000300800 */
[----:B------:R4:W-:Y:S04]  /*3650*/  STL [R1+0x90], R225 ;  /* 0x000090e101007387 */ /* 0x0009e80000100800 */
[----:B----4-:R-:W4:Y:S04]  /*3660*/  LDL.LU R225, [R1+0x20] ;  /* 0x0000200001e17983 */ /* 0x010f280000300800 */
[----:B------:R0:W-:Y:S04]  /*3670*/  STL [R1+0x94], R224 ;  /* 0x000094e001007387 */ /* 0x0001e80000100800 */
[----:B0-----:R-:W4:Y:S04]  /*3680*/  LDL.LU R224, [R1+0x1c] ;  /* 0x00001c0001e07983 */ /* 0x001f280000300800 */
        /* <DEDUP_REMOVED lines=13> */
[----:B0-----:R-:W4:Y:S04]  /*3760*/  LDL.LU R217, [R1] ;  /* 0x0000000001d97983 */ /* 0x001f280000300800 */
[----:B------:R-:W-:Y:S04]  /*3770*/  STL [R1+0xb4], R216 ;  /* 0x0000b4d801007387 */ /* 0x000fe80000100800 */
[----:B------:R-:W-:Y:S04]  /*3780*/  STL [R1+0xb8], R215 ;  /* 0x0000b8d701007387 */ /* 0x000fe80000100800 */
[----:B------:R-:W-:Y:S04]  /*3790*/  STL [R1+0xbc], R214 ;  /* 0x0000bcd601007387 */ /* 0x000fe80000100800 */
[----:B------:R-:W-:Y:S04]  /*37a0*/  STL [R1+0xc0], R213 ;  /* 0x0000c0d501007387 */ /* 0x000fe80000100800 */
[----:B------:R-:W-:Y:S04]  /*37b0*/  STL [R1+0xc4], R212 ;  /* 0x0000c4d401007387 */ /* 0x000fe80000100800 */
[----:B------:R0:W-:Y:S01]  /*37c0*/  STL [R1+0xc8], R211 ;  /* 0x0000c8d301007387 */ /* 0x0001e20000100800 */
[----:B--2---:R-:W-:-:S01]  /*37d0*/  FADD R227, R70, R227 ;  /* 0x000000e346e37221 */ /* 0x004fc20000000000 */
[----:B---3--:R-:W-:Y:S01]  /*37e0*/  FADD R226, R69, R226 ;  /* 0x000000e245e27221 */ /* 0x008fe20000000000 */
[----:B----4-:R-:W-:-:S01]  /*37f0*/  FADD R225, R68, R225 ;  /* 0x000000e144e17221 */ /* 0x010fc20000000000 */
[----:B------:R-:W-:Y:S01]  /*3800*/  FADD R224, R67, R224 ;  /* 0x000000e043e07221 */ /* 0x000fe20000000000 */
[----:B------:R-:W-:-:S01]  /*3810*/  FADD R223, R66, R223 ;  /* 0x000000df42df7221 */ /* 0x000fc20000000000 */
[----:B------:R-:W-:Y:S01]  /*3820*/  FADD R222, R65, R222 ;  /* 0x000000de41de7221 */ /* 0x000fe20000000000 */
[----:B------:R-:W-:-:S01]  /*3830*/  FADD R221, R64, R221 ;  /* 0x000000dd40dd7221 */ /* 0x000fc20000000000 */
[----:B------:R-:W-:Y:S01]  /*3840*/  FADD R220, R63, R220 ;  /* 0x000000dc3fdc7221 */ /* 0x000fe20000000000 */
[----:B------:R-:W-:-:S01]  /*3850*/  FADD R219, R62, R219 ;  /* 0x000000db3edb7221 */ /* 0x000fc20000000000 */
[----:B------:R-:W-:Y:S01]  /*3860*/  FADD R218, R61, R218 ;  /* 0x000000da3dda7221 */ /* 0x000fe20000000000 */
[----:B------:R-:W-:-:S05]  /*3870*/  FADD R217, R60, R217 ;  /* 0x000000d93cd97221 */ /* 0x000fca0000000000 */
[----:B------:R2:W-:Y:S04]  /*3880*/  STL [R1], R217 ;  /* 0x000000d901007387 */ /* 0x0005e80000100800 */
[----:B------:R3:W-:Y:S04]  /*3890*/  STL [R1+0x4], R218 ;  /* 0x000004da01007387 */ /* 0x0007e80000100800 */
[----:B------:R4:W-:Y:S04]  /*38a0*/  STL [R1+0x8], R219 ;  /* 0x000008db01007387 */ /* 0x0009e80000100800 */
[----:B------:R1:W-:Y:S04]  /*38b0*/  STL [R1+0xc], R220 ;  /* 0x00000cdc01007387 */ /* 0x0003e80000100800 */
[----:B------:R1:W-:Y:S04]  /*38c0*/  STL [R1+0x10], R221 ;  /* 0x000010dd01007387 */ /* 0x0003e80000100800 */
[----:B------:R1:W-:Y:S04]  /*38d0*/  STL [R1+0x14], R222 ;  /* 0x000014de01007387 */ /* 0x0003e80000100800 */
[----:B------:R1:W-:Y:S04]  /*38e0*/  STL [R1+0x18], R223 ;  /* 0x000018df01007387 */ /* 0x0003e80000100800 */
[----:B------:R1:W-:Y:S04]  /*38f0*/  STL [R1+0x1c], R224 ;  /* 0x00001ce001007387 */ /* 0x0003e80000100800 */
[----:B0-----:R-:W4:Y:S04]  /*3900*/  LDL.LU R211, [R1+0x2c] ;  /* 0x00002c0001d37983 */ /* 0x001f280000300800 */
[----:B------:R0:W-:Y:S04]  /*3910*/  STL [R1+0x20], R225 ;  /* 0x000020e101007387 */ /* 0x0001e80000100800 */
[----:B------:R-:W4:Y:S04]  /*3920*/  LDL.LU R212, [R1+0x30] ;  /* 0x0000300001d47983 */ /* 0x000f280000300800 */
[----:B------:R0:W-:Y:S04]  /*3930*/  STL [R1+0x24], R226 ;  /* 0x000024e201007387 */ /* 0x0001e80000100800 */
[----:B------:R-:W4:Y:S04]  /*3940*/  LDL.LU R213, [R1+0x34] ;  /* 0x0000340001d57983 */ /* 0x000f280000300800 */
[----:B------:R0:W-:Y:S04]  /*3950*/  STL [R1+0x28], R227 ;  /* 0x000028e301007387 */ /* 0x0001e80000100800 */
[----:B------:R-:W4:Y:S04]  /*3960*/  LDL.LU R214, [R1+0x38] ;  /* 0x0000380001d67983 */ /* 0x000f280000300800 */
[----:B------:R-:W4:Y:S04]  /*3970*/  LDL.LU R215, [R1+0x3c] ;  /* 0x00003c0001d77983 */ /* 0x000f280000300800 */
[----:B------:R-:W4:Y:S04]  /*3980*/  LDL.LU R216, [R1+0x40] ;  /* 0x0000400001d87983 */ /* 0x000f280000300800 */
[----:B--2---:R-:W2:Y:S04]  /*3990*/  LDL.LU R217, [R1+0x44] ;  /* 0x0000440001d97983 */ /* 0x004ea80000300800 */
[----:B---3--:R-:W3:Y:S04]  /*39a0*/  LDL.LU R218, [R1+0x48] ;  /* 0x0000480001da7983 */ /* 0x008ee80000300800 */
[----:B----4-:R-:W4:Y:S04]  /*39b0*/  LDL.LU R219, [R1+0x4c] ;  /* 0x00004c0001db7983 */ /* 0x010f280000300800 */
[----:B-1----:R-:W4:Y:S04]  /*39c0*/  LDL.LU R220, [R1+0x50] ;  /* 0x0000500001dc7983 */ /* 0x002f280000300800 */
[----:B------:R-:W4:Y:S04]  /*39d0*/  LDL.LU R221, [R1+0x54] ;  /* 0x0000540001dd7983 */ /* 0x000f280000300800 */
[----:B------:R-:W4:Y:S04]  /*39e0*/  LDL.LU R222, [R1+0x58] ;  /* 0x0000580001de7983 */ /* 0x000f280000300800 */
[----:B------:R-:W4:Y:S04]  /*39f0*/  LDL.LU R223, [R1+0x5c] ;  /* 0x00005c0001df7983 */ /* 0x000f280000300800 */
[----:B------:R-:W4:Y:S04]  /*3a00*/  LDL.LU R224, [R1+0x60] ;  /* 0x0000600001e07983 */ /* 0x000f280000300800 */
[----:B0-----:R-:W4:Y:S04]  /*3a10*/  LDL.LU R225, [R1+0x64] ;  /* 0x0000640001e17983 */ /* 0x001f280000300800 */
[----:B------:R-:W4:Y:S04]  /*3a20*/  LDL.LU R226, [R1+0x68] ;  /* 0x0000680001e27983 */ /* 0x000f280000300800 */
[----:B------:R-:W4:Y:S01]  /*3a30*/  LDL.LU R227, [R1+0x6c] ;  /* 0x00006c0001e37983 */ /* 0x000f220000300800 */
[----:B------:R-:W-:-:S05]  /*3a40*/  FADD R211, R71, R211 ;  /* 0x000000d347d37221 */ /* 0x000fca0000000000 */
[----:B------:R0:W-:Y:S01]  /*3a50*/  STL [R1+0x2c], R211 ;  /* 0x00002cd301007387 */ /* 0x0001e20000100800 */
[----:B------:R-:W-:-:S03]  /*3a60*/  FADD R212, R72, R212 ;  /* 0x000000d448d47221 */ /* 0x000fc60000000000 */
[----:B0-----:R0:W5:Y:S01]  /*3a70*/  LDL.LU R211, [R1+0xc8] ;  /* 0x0000c80001d37983 */ /* 0x0011620000300800 */
[----:B------:R-:W-:-:S03]  /*3a80*/  FADD R213, R73, R213 ;  /* 0x000000d549d57221 */ /* 0x000fc60000000000 */
[----:B------:R1:W-:Y:S01]  /*3a90*/  STL [R1+0x30], R212 ;  /* 0x000030d401007387 */ /* 0x0003e20000100800 */
[----:B------:R-:W-:-:S01]  /*3aa0*/  FADD R214, R74, R214 ;  /* 0x000000d64ad67221 */ /* 0x000fc20000000000 */
[----:B------:R-:W-:Y:S02]  /*3ab0*/  FADD R215, R75, R215 ;  /* 0x000000d74bd77221 */ /* 0x000fe40000000000 */
[----:B-1----:R0:W5:Y:S01]  /*3ac0*/  LDL.LU R212, [R1+0xc4] ;  /* 0x0000c40001d47983 */ /* 0x0021620000300800 */
[----:B------:R-:W-:-:S03]  /*3ad0*/  FADD R216, R76, R216 ;  /* 0x000000d84cd87221 */ /* 0x000fc60000000000 */
[----:B------:R1:W-:Y:S01]  /*3ae0*/  STL [R1+0x34], R213 ;  /* 0x000034d501007387 */ /* 0x0003e20000100800 */
[----:B--2---:R-:W-:-:S03]  /*3af0*/  FADD R217, R77, R217 ;  /* 0x000000d94dd97221 */ /* 0x004fc60000000000 */
[----:B-1----:R0:W5:Y:S01]  /*3b00*/  LDL.LU R213, [R1+0xc0] ;  /* 0x0000c00001d57983 */ /* 0x0021620000300800 */
[----:B---3--:R-:W-:-:S03]  /*3b10*/  FADD R218, R78, R218 ;  /* 0x000000da4eda7221 */ /* 0x008fc60000000000 */
[----:B------:R1:W-:Y:S01]  /*3b20*/  STL [R1+0x38], R214 ;  /* 0x000038d601007387 */ /* 0x0003e20000100800 */
[----:B----4-:R-:W-:-:S01]  /*3b30*/  FADD R219, R79, R219 ;  /* 0x000000db4fdb7221 */ /* 0x010fc20000000000 */
[----:B------:R-:W-:Y:S02]  /*3b40*/  FADD R220, R80, R220 ;  /* 0x000000dc50dc7221 */ /* 0x000fe40000000000 */
[----:B-1----:R0:W5:Y:S04]  /*3b50*/  LDL.LU R214, [R1+0xbc] ;  /* 0x0000bc0001d67983 */ /* 0x0021680000300800 */
[----:B------:R1:W-:Y:S01]  /*3b60*/  STL [R1+0x3c], R215 ;  /* 0x00003cd701007387 */ /* 0x0003e20000100800 */
[----:B------:R-:W-:-:S01]  /*3b70*/  FADD R221, R81, R221 ;  /* 0x000000dd51dd7221 */ /* 0x000fc20000000000 */
[----:B------:R-:W-:-:S02]  /*3b80*/  FADD R222, R82, R222 ;  /* 0x000000de52de7221 */ /* 0x000fc40000000000 */
[----:B-1----:R0:W5:Y:S04]  /*3b90*/  LDL.LU R215, [R1+0xb8] ;  /* 0x0000b80001d77983 */ /* 0x0021680000300800 */
[----:B------:R1:W-:Y:S01]  /*3ba0*/  STL [R1+0x40], R216 ;  /* 0x000040d801007387 */ /* 0x0003e20000100800 */
[----:B------:R-:W-:-:S03]  /*3bb0*/  FADD R223, R83, R223 ;  /* 0x000000df53df7221 */ /* 0x000fc60000000000 */
        /* <DEDUP_REMOVED lines=13> */
[----:B------:R1:W-:Y:S04]  /*3c90*/  STL [R1+0x54], R221 ;  /* 0x000054dd01007387 */ /* 0x0003e80000100800 */
        /* <DEDUP_REMOVED lines=12> */
[----:B-1----:R0:W5:Y:S01]  /*3d60*/  LDL.LU R227, [R1+0x88] ;  /* 0x0000880001e37983 */ /* 0x0021620000300800 */
        /* <DEDUP_REMOVED lines=82> */
[----:B0-----:R-:W-:-:S06]  /*4290*/  UMOV UR6, URZ ;  /* 0x0000003f00067c82 */ /* 0x001fcc0008000000 */
.L_x_28:
[----:B------:R-:W-:Y:S05]  /*42a0*/  @!P1 BRA `(.L_x_29) ;  /* 0x0000000000049947 */ /* 0x000fea0003800000 */
[----:B------:R-:W-:Y:S01]  /*42b0*/  BPT.TRAP 0x1 ;  /* 0x000000040000795c */ /* 0x000fe20000300000 */
.L_x_29:
[----:B------:R2:W-:Y:S04]  /*42c0*/  STL [R1+0x8c], R2 ;  /* 0x00008c0201007387 */ /* 0x0005e80000100800 */
[----:B--2---:R-:W2:Y:S04]  /*42d0*/  LDL R2, [R1+0x70] ;  /* 0x0000700001027983 */ /* 0x004ea80000100800 */
[----:B-----5:R3:W-:Y:S04]  /*42e0*/  STL [R1+0x88], R0 ;  /* 0x0000880001007387 */ /* 0x0207e80000100800 */
[----:B---3--:R-:W3:Y:S01]  /*42f0*/  LDL R0, [R1+0x74] ;  /* 0x0000740001007983 */ /* 0x008ee20000100800 */
[----:B-1----:R-:W-:Y:S01]  /*4300*/  IMAD.U32 R229, RZ, RZ, UR25 ;  /* 0x00000019ffe57e24 */ /* 0x002fe2000f8e00ff */
[----:B--2---:R-:W-:-:S02]  /*4310*/  ISETP.NE.AND P0, PT, R2, RZ, PT ;  /* 0x000000ff0200720c */ /* 0x004fc40003f05270 */
[----:B------:R1:W5:Y:S11]  /*4320*/  LDL.LU R2, [R1+0x8c] ;  /* 0x00008c0001027983 */ /* 0x0003760000300800 */
[----:B------:R-:W-:-:S05]  /*4330*/  @P0 LEA R229, R229, UR11, 0x3 ;  /* 0x0000000be5e50c11 */ /* 0x000fca000f8e18ff */
[----:B------:R-:W-:-:S05]  /*4340*/  @P0 VIADD R229, R229, 0x20 ;  /* 0x00000020e5e50836 */ /* 0x000fca0000000000 */
[----:B---3--:R-:W-:Y:S02]  /*4350*/  @P0 PRMT R229, R0, 0x654, R229 ;  /* 0x0000065400e50816 */ /* 0x008fe400000000e5 */
[----:B------:R1:W5:Y:S01]  /*4360*/  LDL.LU R0, [R1+0x88] ;  /* 0x0000880001007983 */ /* 0x0003620000300800 */
[----:B------:R-:W-:Y:S01]  /*4370*/  UISETP.GT.U32.AND UP0, UPT, UR13, 0x1, UPT ;  /* 0x000000010d00788c */ /* 0x000fe2000bf04070 */
[----:B------:R1:W-:Y:S05]  /*4380*/  @P0 SYNCS.ARRIVE.TRANS64.RED.A1T0 RZ, [R229+URZ], RZ ;  /* 0x000000ffe5ff09a7 */ /* 0x0003ea000810043f */
[----:B------:R-:W-:-:S13]  /*4390*/  PLOP3.LUT P0, PT, PT, PT, UP0, 0x80, 0x0 ;  /* 0x000000000000781c */ /* 0x000fda0003f0f008 */
[----:B-1----:R-:W-:Y:S05]  /*43a0*/  @P0 BRA `(.L_x_30) ;  /* 0x0000000000040947 */ /* 0x002fea0003800000 */
[----:B------:R-:W-:Y:S01]  /*43b0*/  BPT.TRAP 0x1 ;  /* 0x000000040000795c */ /* 0x000fe20000300000 */
.L_x_30:
[----:B------:R-:W-:Y:S02]  /*43c0*/  UISETP.GT.AND UP2, UPT, UR26, 0x1, UPT ;  /* 0x000000011a00788c */ /* 0x000fe4000bf44270 */
[----:B------:R-:W-:Y:S02]  /*43d0*/  UIADD3 UR23, UR23, 0x1, URZ ;  /* 0x0000000117177890 */ /* 0x000fe4000fffe03f */
[----:B------:R-:W-:Y:S02]  /*43e0*/  UIADD3 UR25, UR25, 0x1, URZ ;  /* 0x0000000119197890 */ /* 0x000fe4000fffe03f */
[----:B------:R-:W-:Y:S01]  /*43f0*/  PLOP3.LUT P0, PT, PT, PT, UP2, 0x80, 0x0 ;  /* 0x000000000000781c */ /* 0x000fe20003f0f028 */
[----:B------:R-:W-:Y:S02]  /*4400*/  UISETP.NE.AND UP0, UPT, UR23, 0x4, UPT ;  /* 0x000000041700788c */ /* 0x000fe4000bf05270 */
[----:B------:R-:W-:Y:S02]  /*4410*/  UIADD3 UR16, UR26, -0x1, URZ ;  /* 0xffffffff1a107890 */ /* 0x000fe4000fffe03f */
[----:B------:R-:W-:-:S02]  /*4420*/  USEL UR8, URZ, 0x1, UP0 ;  /* 0x000000013f087887 */ /* 0x000fc40008000000 */
[----:B------:R-:W-:Y:S02]  /*4430*/  UISETP.NE.AND UP1, UPT, UR25, 0x4, UPT ;  /* 0x000000041900788c */ /* 0x000fe4000bf25270 */
[----:B------:R-:W-:Y:S02]  /*4440*/  ULOP3.LUT UR24, UR24, UR8, URZ, 0x3c, !UPT ;  /* 0x0000000818187292 */ /* 0x000fe4000f8e3c3f */
[----:B------:R-:W-:Y:S02]  /*4450*/  USEL UR23, UR23, URZ, UP0 ;  /* 0x0000003f17177287 */ /* 0x000fe40008000000 */
[----:B------:R-:W-:Y:S01]  /*4460*/  USEL UR25, UR25, URZ, UP1 ;  /* 0x0000003f19197287 */ /* 0x000fe20008800000 */
[----:B------:R-:W-:Y:S01]  /*4470*/  UMOV UR8, 0x1 ;  /* 0x0000000100087882 */ /* 0x000fe20000000000 */
[----:B------:R-:W-:Y:S01]  /*4480*/  UMOV UR26, UR16 ;  /* 0x00000010001a7c82 */ /* 0x000fe20008000000 */
[----:B------:R-:W-:Y:S09]  /*4490*/  @P0 BRA `(.L_x_31) ;  /* 0xffffffec000c0947 */ /* 0x000ff2000383ffff */
.L_x_23:
[----:B------:R-:W-:-:S04]  /*44a0*/  UISETP.NE.AND UP0, UPT, UR6, URZ, UPT ;  /* 0x0000003f0600728c */ /* 0x000fc8000bf05270 */
[----:B------:R-:W-:-:S06]  /*44b0*/  USEL UR6, URZ, 0x1, !UP0 ;  /* 0x000000013f067887 */ /* 0x000fcc000c000000 */
[----:B------:R-:W-:-:S13]  /*44c0*/  ISETP.NE.AND P0, PT, RZ, UR6, PT ;  /* 0x00000006ff007c0c */ /* 0x000fda000bf05270 */
[----:B------:R-:W-:Y:S05]  /*44d0*/  @!P0 BRA `(.L_x_32) ;  /* 0x0000000c00c48947 */ /* 0x000fea0003800000 */
[----:B------:R-:W-:Y:S02]  /*44e0*/  WARPGROUP.DEPBAR.LE gsb0, 0x0 ;  /* 0x00008000000079c5 */ /* 0x000fe40000010000 */
[----:B-----5:R-:W-:Y:S01]  /*44f0*/  FADD R227, R89, R227 ;  /* 0x000000e359e37221 */ /* 0x020fe20000000000 */
[----:B------:R-:W-:-:S04]  /*4500*/  FADD R228, R88, R228 ;  /* 0x000000e458e47221 */ /* 0x000fc80000000000 */
[----:B------:R1:W-:Y:S04]  /*4510*/  STL [R1+0x88], R227 ;  /* 0x000088e301007387 */ /* 0x0003e80000100800 */
[----:B-1----:R-:W2:Y:S04]  /*4520*/  LDL.LU R227, [R1+0x6c] ;  /* 0x00006c0001e37983 */ /* 0x002ea80000300800 */
[----:B--2---:R1:W-:Y:S04]  /*4530*/  STL [R1+0x8c], R227 ;  /* 0x00008ce301007387 */ /* 0x0043e80000100800 */
        /* <DEDUP_REMOVED lines=52> */
[----:B-1----:R-:W2:Y:S01]  /*4880*/  LDL.LU R227, [R1] ;  /* 0x0000000001e37983 */ /* 0x002ea20000300800 */
[----:B------:R-:W-:Y:S01]  /*4890*/  FADD R226, R90, R226 ;  /* 0x000000e25ae27221 */ /* 0x000fe20000000000 */
        /* <DEDUP_REMOVED lines=97> */
[----:B--2---:R-:W-:-:S05]  /*4eb0*/  FADD R227, R60, R227 ;  /* 0x000000e33ce37221 */ /* 0x004fca0000000000 */
[----:B------:R1:W-:Y:S04]  /*4ec0*/  STL [R1], R227 ;  /* 0x000000e301007387 */ /* 0x0003e80000100800 */
[----:B-1----:R-:W2:Y:S02]  /*4ed0*/  LDL.LU R227, [R1+0xf4] ;  /* 0x0000f40001e37983 */ /* 0x002ea40000300800 */
[----:B--2---:R-:W-:-:S05]  /*4ee0*/  FADD R227, R61, R227 ;  /* 0x000000e33de37221 */ /* 0x004fca0000000000 */
[----:B------:R1:W-:Y:S04]  /*4ef0*/  STL [R1+0x4], R227 ;  /* 0x000004e301007387 */ /* 0x0003e80000100800 */
        /* <DEDUP_REMOVED lines=78> */
[----:B-1----:R1:W5:Y:S02]  /*53e0*/  LDL.LU R227, [R1+0x88] ;  /* 0x0000880001e37983 */ /* 0x0023640000300800 */
.L_x_32:
[----:B------:R-:W-:Y:S02]  /*53f0*/  WARPGROUP.DEPBAR.LE gsb0, 0x0 ;  /* 0x00008000000079c5 */ /* 0x000fe40000010000 */
[----:B------:R-:W2:Y:S02]  /*5400*/  LDC R24, c[0x0][0x28c] ;  /* 0x0000a300ff187b82 */ /* 0x000ea40000000800 */
[----:B--2---:R-:W-:-:S13]  /*5410*/  ISETP.GE.AND P0, PT, R24, 0x1, PT ;  /* 0x000000011800780c */ /* 0x004fda0003f06270 */
[----:B------:R-:W-:Y:S05]  /*5420*/  @!P0 BRA `(.L_x_33) ;  /* 0x0000000000688947 */ /* 0x000fea0003800000 */
[----:B------:R-:W-:-:S06]  /*5430*/  UISETP.NE.AND UP0, UPT, UR22, 0x3, UPT ;  /* 0x000000031600788c */ /* 0x000fcc000bf05270 */
[----:B------:R-:W-:-:S13]  /*5440*/  PLOP3.LUT P0, PT, PT, PT, UP0, 0x80, 0x0 ;  /* 0x000000000000781c */ /* 0x000fda0003f0f008 */
[----:B------:R-:W-:Y:S05]  /*5450*/  @!P0 BRA `(.L_x_34) ;  /* 0x0000000000048947 */ /* 0x000fea0003800000 */
[----:B------:R-:W-:Y:S01]  /*5460*/  BPT.TRAP 0x1 ;  /* 0x000000040000795c */ /* 0x000fe20000300000 */
.L_x_34:
[----:B-----5:R2:W-:Y:S04]  /*5470*/  STL [R1+0x8c], R2 ;  /* 0x00008c0201007387 */ /* 0x0205e80000100800 */
[----:B--2---:R-:W2:Y:S04]  /*5480*/  LDL R2, [R1+0x70] ;  /* 0x0000700001027983 */ /* 0x004ea80000100800 */
[----:B------:R3:W-:Y:S04]  /*5490*/  STL [R1+0x88], R0 ;  /* 0x0000880001007387 */ /* 0x0007e80000100800 */
[----:B---3--:R-:W3:Y:S01]  /*54a0*/  LDL R0, [R1+0x74] ;  /* 0x0000740001007983 */ /* 0x008ee20000100800 */
[----:B------:R-:W-:Y:S01]  /*54b0*/  UISETP.LT.AND UP1, UPT, UR9, 0x1, UPT ;  /* 0x000000010900788c */ /* 0x000fe2000bf21270 */
[----:B------:R-:W-:Y:S01]  /*54c0*/  IMAD.U32 R25, RZ, RZ, UR11 ;  /* 0x0000000bff197e24 */ /* 0x000fe2000f8e00ff */
[----:B--2---:R-:W-:-:S02]  /*54d0*/  ISETP.NE.AND P0, PT, R2, RZ, PT ;  /* 0x000000ff0200720c */ /* 0x004fc40003f05270 */
[----:B------:R2:W5:Y:S11]  /*54e0*/  LDL.LU R2, [R1+0x8c] ;  /* 0x00008c0001027983 */ /* 0x0005760000300800 */
[----:B------:R-:W-:-:S05]  /*54f0*/  VOTEU.ANY UP0, P0 ;  /* 0x00000000003f7886 */ /* 0x000fca0000000100 */
[----:B------:R-:W-:-:S04]  /*5500*/  @UP0 USEL UR6, UR9, 0x1, UP1 ;  /* 0x0000000109060887 */ /* 0x000fc80008800000 */
[----:B------:R-:W-:-:S06]  /*5510*/  @UP0 UIADD3 UR6, UR5, UR9, -UR6 ;  /* 0x0000000905060290 */ /* 0x000fcc000fffe806 */
[----:B------:R-:W-:-:S04]  /*5520*/  IMAD.U32 R24, RZ, RZ, UR6 ;  /* 0x00000006ff187e24 */ /* 0x000fc8000f8e00ff */
[----:B------:R-:W-:-:S05]  /*5530*/  @P0 IMAD.SHL.U32 R24, R24, 0x8, RZ ;  /* 0x0000000818180824 */ /* 0x000fca00078e00ff */
[----:B------:R-:W-:-:S04]  /*5540*/  @P0 LOP3.LUT R24, R24, 0x18, RZ, 0xc0, !PT ;  /* 0x0000001818180812 */ /* 0x000fc800078ec0ff */
[----:B------:R-:W-:-:S04]  /*5550*/  @P0 IADD3 R24, R25, 0x20, R24 ;  /* 0x0000002019180810 */ /* 0x000fc80007ffe018 */
[----:B---3--:R-:W-:Y:S02]  /*5560*/  @P0 PRMT R24, R0, 0x654, R24 ;  /* 0x0000065400180816 */ /* 0x008fe40000000018 */
[----:B------:R2:W5:Y:S01]  /*5570*/  LDL.LU R0, [R1+0x88] ;  /* 0x0000880001007983 */ /* 0x0005620000300800 */
[----:B------:R-:W-:Y:S01]  /*5580*/  UISETP.GT.U32.AND UP0, UPT, UR13, 0x1, UPT ;  /* 0x000000010d00788c */ /* 0x000fe2000bf04070 */
[----:B------:R2:W-:Y:S05]  /*5590*/  @P0 SYNCS.ARRIVE.TRANS64.RED.A1T0 RZ, [R24+URZ], RZ ;  /* 0x000000ff18ff09a7 */ /* 0x0005ea000810043f */
[----:B------:R-:W-:-:S13]  /*55a0*/  PLOP3.LUT P0, PT, PT, PT, UP0, 0x80, 0x0 ;  /* 0x000000000000781c */ /* 0x000fda0003f0f008 */
[----:B--2---:R-:W-:Y:S05]  /*55b0*/  @P0 BRA `(.L_x_33) ;  /* 0x0000000000040947 */ /* 0x004fea0003800000 */
[----:B------:R-:W-:Y:S01]  /*55c0*/  BPT.TRAP 0x1 ;  /* 0x000000040000795c */ /* 0x000fe20000300000 */
.L_x_33:
[----:B------:R2:W-:Y:S01]  /*55d0*/  STL [R1+0x90], R3 ;  /* 0x0000900301007387 */ /* 0x0005e20000100800 */
[----:B------:R-:W3:Y:S01]  /*55e0*/  LDC R28, c[0x0][0x288] ;  /* 0x0000a200ff1c7b82 */ /* 0x000ee20000000800 */
[----:B------:R-:W-:Y:S02]  /*55f0*/  ULDC UR6, c[0x0][0x284] ;  /* 0x0000a10000067ab9 */ /* 0x000fe40000000800 */
[----:B--2---:R-:W2:Y:S04]  /*5600*/  LDL.LU R3, [R1+0x80] ;  /* 0x0000800001037983 */ /* 0x004ea80000300800 */
[----:B-----5:R4:W-:Y:S04]  /*5610*/  STL [R1+0x8c], R2 ;  /* 0x00008c0201007387 */ /* 0x0209e80000100800 */
[----:B----4-:R-:W4:Y:S04]  /*5620*/  LDL.LU R2, [R1+0x84] ;  /* 0x0000840001027983 */ /* 0x010f280000300800 */
[----:B------:R0:W-:Y:S02]  /*5630*/  STL [R1+0x88], R0 ;  /* 0x0000880001007387 */ /* 0x0001e40000100800 */
[----:B0-----:R-:W0:Y:S02]  /*5640*/  S2R R0, SR_TID.X ;  /* 0x0000000000007919 */ /* 0x001e240000002100 */
[----:B0-----:R-:W-:-:S02]  /*5650*/  SHF.R.U32.HI R24, RZ, 0x2, R0 ;  /* 0x00000002ff187819 */ /* 0x001fc40000011600 */
[----:B------:R-:W-:Y:S02]  /*5660*/  LOP3.LUT R26, R0, 0x60, RZ, 0xc0, !PT ;  /* 0x00000060001a7812 */ /* 0x000fe400078ec0ff */
[----:B------:R-:W-:Y:S02]  /*5670*/  SHF.R.U32.HI R27, RZ, 0x7, R0 ;  /* 0x00000007ff1b7819 */ /* 0x000fe40000011600 */
[----:B------:R-:W-:Y:S02]  /*5680*/  LOP3.LUT R25, R24, 0x7, RZ, 0xc0, !PT ;  /* 0x0000000718197812 */ /* 0x000fe400078ec0ff */
[----:B------:R-:W-:Y:S02]  /*5690*/  SHF.R.U32.HI R26, RZ, 0x1, R26 ;  /* 0x00000001ff1a7819 */ /* 0x000fe4000001161a */
[----:B------:R-:W-:Y:S02]  /*56a0*/  LOP3.LUT R24, R27, 0x1, RZ, 0xc0, !PT ;  /* 0x000000011b187812 */ /* 0x000fe400078ec0ff */
[----:B------:R-:W-:Y:S01]  /*56b0*/  IADD3 R31, RZ, -R26, -R25 ;  /* 0x8000001aff1f7210 */ /* 0x000fe20007ffe819 */
[C---:B------:R-:W-:Y:S01]  /*56c0*/  IMAD.SHL.U32 R32, R0.reuse, 0x2, RZ ;  /* 0x0000000200207824 */ /* 0x040fe200078e00ff */
[----:B------:R-:W-:Y:S01]  /*56d0*/  LOP3.LUT R27, R0, 0x3, RZ, 0xc0, !PT ;  /* 0x00000003001b7812 */ /* 0x000fe200078ec0ff */
[----:B------:R-:W-:-:S02]  /*56e0*/  IMAD.SHL.U32 R30, R24, 0x40, RZ ;  /* 0x00000040181e7824 */ /* 0x000fc400078e00ff */
[----:B------:R-:W-:Y:S02]  /*56f0*/  IMAD R31, R24, -0x40, R31 ;  /* 0xffffffc0181f7824 */ /* 0x000fe400078e021f */
[----:B--2---:R-:W-:Y:S02]  /*5700*/  IMAD.SHL.U32 R29, R3, 0x80, RZ ;  /* 0x00000080031d7824 */ /* 0x004fe400078e00ff */
[----:B------:R0:W5:Y:S01]  /*5710*/  LDL.LU R3, [R1+0x90] ;  /* 0x0000900001037983 */ /* 0x0001620000300800 */
[----:B------:R-:W-:Y:S01]  /*5720*/  LOP3.LUT R43, R30, 0x40, R25, 0xe2, !PT ;  /* 0x000000401e2b7812 */ /* 0x000fe200078ee219 */
[----:B---3--:R-:W-:Y:S01]  /*5730*/  IMAD R42, R27, -0x2, R28 ;  /* 0xfffffffe1b2a7824 */ /* 0x008fe200078e021c */
[----:B------:R-:W-:Y:S01]  /*5740*/  ISETP.GE.AND P0, PT, R29, R28, PT ;  /* 0x0000001c1d00720c */ /* 0x000fe20003f06270 */
[C---:B----4-:R-:W-:Y:S02]  /*5750*/  IMAD.SHL.U32 R24, R2.reuse, 0x100, RZ ;  /* 0x0000010002187824 */ /* 0x050fe400078e00ff */
[----:B------:R-:W-:-:S02]  /*5760*/  IMAD.WIDE R38, R2, 0x100, RZ ;  /* 0x0000010002267825 */ /* 0x000fc400078e02ff */
[----:B------:R0:W5:Y:S04]  /*5770*/  LDL.LU R2, [R1+0x8c] ;  /* 0x00008c0001027983 */ /* 0x0001680000300800 */
[----:B------:R0:W5:Y:S01]  /*5780*/  LDL.LU R0, [R1+0x88] ;  /* 0x0000880001007983 */ /* 0x0001620000300800 */
[----:B------:R-:W-:Y:S01]  /*5790*/  ISETP.GE.OR P0, PT, R24, UR6, P0 ;  /* 0x0000000618007c0c */ /* 0x000fe20008706670 */
[----:B------:R-:W-:Y:S01]  /*57a0*/  IMAD.IADD R42, R42, 0x1, -R29 ;  /* 0x000000012a2a7824 */ /* 0x000fe200078e0a1d */
[----:B------:R-:W-:Y:S01]  /*57b0*/  IADD3 R41, -R24, UR6, R31 ;  /* 0x0000000618297c10 */ /* 0x000fe2000fffe11f */
[----:B------:R-:W-:Y:S01]  /*57c0*/  IMAD.MOV.U32 R40, RZ, RZ, -0x1 ;  /* 0xffffffffff287424 */ /* 0x000fe200078e00ff */
[----:B------:R-:W-:Y:S02]  /*57d0*/  LOP3.LUT R43, R38, R43, R26, 0xfe, !PT ;  /* 0x0000002b262b7212 */ /* 0x000fe400078efe1a */
[----:B------:R-:W-:-:S07]  /*57e0*/  LOP3.LUT R32, R29, 0x6, R32, 0xf8, !PT ;  /* 0x000000061d207812 */ /* 0x000fce00078ef820 */
[----:B0-----:R-:W-:Y:S05]  /*57f0*/  @P0 BRA `(.L_x_35) ;  /* 0x00000090000c0947 */ /* 0x001fea0003800000 */
[----:B------:R-:W0:Y:S01]  /*5800*/  LDC.64 R28, c[0x0][0x5c8] ;  /* 0x00017200ff1c7b82 */ /* 0x000e220000000a00 */
[----:B------:R-:W-:Y:S01]  /*5810*/  USHF.R.S32.HI UR7, URZ, 0x1f, UR12 ;  /* 0x0000001f3f077899 */ /* 0x000fe2000801140c */
[--C-:B------:R-:W-:Y:S01]  /*5820*/  SHF.R.S32.HI R33, RZ, 0x1f, R32.reuse ;  /* 0x0000001fff217819 */ /* 0x100fe20000011420 */
[----:B------:R-:W-:Y:S01]  /*5830*/  ULDC.64 UR10, c[0x0][0x5d0] ;  /* 0x00017400000a7ab9 */ /* 0x000fe20000000a00 */
[----:B------:R-:W-:Y:S01]  /*5840*/  BSSY B0, `(.L_x_35) ;  /* 0x00008fe000007945 */ /* 0x000fe20003800000 */
[----:B------:R-:W-:Y:S02]  /*5850*/  UIMAD UR6, UR7, UR10, URZ ;  /* 0x0000000a070672a4 */ /* 0x000fe4000f8e023f */
[----:B------:R-:W-:Y:S02]  /*5860*/  IMAD.U32 R27, RZ, RZ, UR10 ;  /* 0x0000000aff1b7e24 */ /* 0x000fe4000f8e00ff */
[----:B------:R-:W-:Y:S02]  /*5870*/  UIMAD UR6, UR12, UR11, UR6 ;  /* 0x0000000b0c0672a4 */ /* 0x000fe4000f8e0206 */
[----:B------:R-:W-:Y:S01]  /*5880*/  IMAD.WIDE.U32 R26, R27, UR12, R32 ;  /* 0x0000000c1b1a7c25 */ /* 0x000fe2000f8e0020 */
[----:B------:R-:W-:-:S03]  /*5890*/  ULDC.64 UR10, c[0x0][0x5c0] ;  /* 0x00017000000a7ab9 */ /* 0x000fc60000000a00 */
[----:B------:R-:W-:Y:S02]  /*58a0*/  VIADD R27, R27, UR6 ;  /* 0x000000061b1b7c36 */ /* 0x000fe40008000000 */
[-C--:B0-----:R-:W-:Y:S01]  /*58b0*/  IMAD R24, R39, R28.reuse, RZ ;  /* 0x0000001c27187224 */ /* 0x081fe200078e02ff */
[----:B------:R-:W-:Y:S01]  /*58c0*/  SHF.L.U64.HI R34, R28, 0x3, R29 ;  /* 0x000000031c227819 */ /* 0x000fe2000001021d */
[----:B------:R-:W-:-:S04]  /*58d0*/  IMAD.WIDE.U32 R26, R43, R28, R26 ;  /* 0x0000001c2b1a7225 */ /* 0x000fc800078e001a */
[----:B------:R-:W-:Y:S01]  /*58e0*/  IMAD R25, R43, R29, R24 ;  /* 0x0000001d2b197224 */ /* 0x000fe200078e0218 */
[----:B------:R-:W-:Y:S01]  /*58f0*/  IADD3 R24, P2, R26, UR10, RZ ;  /* 0x0000000a1a187c10 */ /* 0x000fe2000ff5e0ff */
[C---:B------:R-:W-:Y:S01]  /*5900*/  IMAD.SHL.U32 R35, R28.reuse, 0x8, RZ ;  /* 0x000000081c237824 */ /* 0x040fe200078e00ff */
[----:B------:R-:W-:Y:S01]  /*5910*/  LEA R30, P3, R28, R26, 0x7 ;  /* 0x0000001a1c1e7211 */ /* 0x000fe200078638ff */
[----:B------:R-:W-:-:S03]  /*5920*/  IMAD.IADD R27, R27, 0x1, R25 ;  /* 0x000000011b1b7824 */ /* 0x000fc600078e0219 */
[----:B------:R-:W-:Y:S02]  /*5930*/  IADD3 R26, P1, P0, R26, UR10, R35 ;  /* 0x0000000a1a1a7c10 */ /* 0x000fe4000f83e023 */
[----:B------:R-:W-:Y:S02]  /*5940*/  IADD3.X R25, R27, UR11, RZ, P2, !PT ;  /* 0x0000000b1b197c10 */ /* 0x000fe400097fe4ff */
[----:B------:R-:W-:Y:S02]  /*5950*/  FSETP.NEU.AND P2, PT, RZ, UR21, PT ;  /* 0x00000015ff007c0b */ /* 0x000fe4000bf4d000 */
[----:B------:R-:W-:Y:S02]  /*5960*/  LEA.HI.X R31, R28, R27, R29, 0x7, P3 ;  /* 0x0000001b1c1f7211 */ /* 0x000fe400018f3c1d */
[C---:B------:R-:W-:Y:S02]  /*5970*/  IADD3 R28, P3, R30.reuse, UR10, RZ ;  /* 0x0000000a1e1c7c10 */ /* 0x040fe4000ff7e0ff */
[----:B------:R-:W-:-:S02]  /*5980*/  IADD3 R30, P5, P6, R30, UR10, R35 ;  /* 0x0000000a1e1e7c10 */ /* 0x000fc4000febe023 */
[----:B------:R-:W-:Y:S02]  /*5990*/  IADD3.X R29, R31, UR11, RZ, P3, !PT ;  /* 0x0000000b1f1d7c10 */ /* 0x000fe40009ffe4ff */
[--C-:B------:R-:W-:Y:S02]  /*59a0*/  IADD3.X R27, R27, UR11, R34.reuse, P1, P0 ;  /* 0x0000000b1b1b7c10 */ /* 0x100fe40008fe0422 */
[----:B------:R-:W-:Y:S01]  /*59b0*/  IADD3.X R31, R31, UR11, R34, P5, P6 ;  /* 0x0000000b1f1f7c10 */ /* 0x000fe2000afec422 */
[----:B------:R-:W-:Y:S06]  /*59c0*/  @!P2 BRA `(.L_x_36) ;  /* 0x0000006c0014a947 */ /* 0x000fec0003800000 */
[----:B------:R-:W-:Y:S01]  /*59d0*/  ULDC.64 UR10, c[0x0][0x5b8] ;  /* 0x00016e00000a7ab9 */ /* 0x000fe20000000a00 */
[----:B------:R-:W-:Y:S01]  /*59e0*/  ISETP.GE.AND P0, PT, R41, 0x1, PT ;  /* 0x000000012900780c */ /* 0x000fe20003f06270 */
[----:B------:R-:W-:Y:S02]  /*59f0*/  UIMAD UR6, UR7, UR10, URZ ;  /* 0x0000000a070672a4 */ /* 0x000fe4000f8e023f */
[----:B------:R-:W-:Y:S01]  /*5a00*/  IMAD.U32 R35, RZ, RZ, UR10 ;  /* 0x0000000aff237e24 */ /* 0x000fe2000f8e00ff */
[----:B------:R-:W-:Y:S01]  /*5a10*/  BSSY B1, `(.L_x_37) ;  /* 0x0000010000017945 */ /* 0x000fe20003800000 */
[----:B------:R-:W-:Y:S01]  /*5a20*/  ISETP.LT.OR P3, PT, R42, 0x1, !P0 ;  /* 0x000000012a00780c */ /* 0x000fe20004761670 */
[----:B------:R-:W-:Y:S02]  /*5a30*/  UIMAD UR6, UR12, UR11, UR6 ;  /* 0x0000000b0c0672a4 */ /* 0x000fe4000f8e0206 */
[----:B------:R-:W-:Y:S01]  /*5a40*/  IMAD.WIDE.U32 R32, R35, UR12, R32 ;  /* 0x0000000c23207c25 */ /* 0x000fe2000f8e0020 */
[----:B------:R-:W-:-:S03]  /*5a50*/  ULDC.64 UR10, c[0x0][0x5a8] ;  /* 0x00016a00000a7ab9 */ /* 0x000fc60000000a00 */
[----:B------:R-:W-:Y:S02]  /*5a60*/  IMAD.MOV.U32 R36, RZ, RZ, R32 ;  /* 0x000000ffff247224 */ /* 0x000fe400078e0020 */
[----:B------:R-:W-:Y:S01]  /*5a70*/  VIADD R37, R33, UR6 ;  /* 0x0000000621257c36 */ /* 0x000fe20008000000 */
[----:B------:R-:W-:Y:S02]  /*5a80*/  ULDC.64 UR6, c[0x0][0x5b0] ;  /* 0x00016c0000067ab9 */ /* 0x000fe40000000a00 */
[----:B------:R-:W-:Y:S02]  /*5a90*/  IMAD R34, R39, UR6, RZ ;  /* 0x0000000627227c24 */ /* 0x000fe4000f8e02ff */
[----:B------:R-:W-:-:S04]  /*5aa0*/  IMAD.WIDE.U32 R32, R43, UR6, R36 ;  /* 0x000000062b207c25 */ /* 0x000fc8000f8e0024 */
[--C-:B------:R-:W-:Y:S01]  /*5ab0*/  IMAD R35, R43, UR7, R34.reuse ;  /* 0x000000072b237c24 */ /* 0x100fe2000f8e0222 */
[----:B------:R-:W-:Y:S02]  /*5ac0*/  IADD3 R32, P1, R32, UR10, RZ ;  /* 0x0000000a20207c10 */ /* 0x000fe4000ff3e0ff */
[----:B------:R-:W-:Y:S02]  /*5ad0*/  PRMT R34, RZ, 0x7610, R34 ;  /* 0x00007610ff227816 */ /* 0x000fe40000000022 */
[----:B------:R-:W-:Y:S01]  /*5ae0*/  IADD3.X R33, R33, UR11, R35, P1, !PT ;  /* 0x0000000b21217c10 */ /* 0x000fe20008ffe423 */
[----:B------:R-:W-:Y:S08]  /*5af0*/  @P3 BRA `(.L_x_38) ;  /* 0x0000000000043947 */ /* 0x000ff00003800000 */
[----:B------:R0:W5:Y:S02]  /*5b00*/  LDG.E.U8 R34, desc[UR14][R32.64] ;  /* 0x0000000e20227981 */ /* 0x000164000c1e1100 */
.L_x_38:
[----:B------:R-:W-:Y:S05]  /*5b10*/  BSYNC B1 ;  /* 0x0000000000017941 */ /* 0x000fea0003800000 */
.L_x_37:
[----:B-----5:R-:W-:Y:S01]  /*5b20*/  LOP3.LUT R34, R34, 0xff, RZ, 0xc0, !PT ;  /* 0x000000ff22227812 */ /* 0x020fe200078ec0ff */
[----:B------:R-:W-:Y:S01]  /*5b30*/  BSSY B1, `(.L_x_39) ;  /* 0x000000b000017945 */ /* 0x000fe20003800000 */
[----:B------:R-:W-:Y:S02]  /*5b40*/  ISETP.LT.OR P2, PT, R42, 0x2, !P0 ;  /* 0x000000022a00780c */ /* 0x000fe40004741670 */
[----:B------:R-:W-:-:S05]  /*5b50*/  F2FP.F16.E5M2.UNPACK_B R34, R34 ;  /* 0x00000022ff22723e */ /* 0x000fca00020004ff */
[----:B------:R-:W-:-:S05]  /*5b60*/  HADD2.F32 R34, -RZ, R34.H0_H0 ;  /* 0x20000022ff227230 */ /* 0x000fca0000004100 */
[----:B------:R-:W-:Y:S01]  /*5b70*/  FMUL R35, R34, UR21 ;  /* 0x0000001522237c20 */ /* 0x000fe20008400000 */
[----:B------:R-:W-:-:S03]  /*5b80*/  PRMT R34, RZ, 0x7610, R34 ;  /* 0x00007610ff227816 */ /* 0x000fc60000000022 */
[----:B------:R-:W-:-:S05]  /*5b90*/  FFMA R35, R228, UR20, R35 ;  /* 0x00000014e4237c23 */ /* 0x000fca0008000023 */
[----:B------:R-:W-:-:S05]  /*5ba0*/  F2FP.SATFINITE.E5M2.F32.PACK_AB_MERGE_C R35, RZ, R35, RZ ;  /* 0x00000023ff23723e */ /* 0x000fca00048060ff */
[----:B------:R2:W-:Y:S01]  /*5bb0*/  @!P3 STG.E.U8 desc[UR14][R24.64], R35 ;  /* 0x000000231800b986 */ /* 0x0005e2000c10110e */
[----:B------:R-:W-:Y:S05]  /*5bc0*/  @P2 BRA `(.L_x_40) ;  /* 0x0000000000042947 */ /* 0x000fea0003800000 */
[----:B------:R3:W5:Y:S02]  /*5bd0*/  LDG.E.U8 R34, desc[UR14][R32.64+0x1] ;  /* 0x0000010e20227981 */ /* 0x000764000c1e1100 */
.L_x_40:
[----:B------:R-:W-:Y:S05]  /*5be0*/  BSYNC B1 ;  /* 0x0000000000017941 */ /* 0x000fea0003800000 */
.L_x_39:
[----:B-----5:R-:W-:Y:S01]  /*5bf0*/  LOP3.LUT R34, R34, 0xff, RZ, 0xc0, !PT ;  /* 0x000000ff22227812 */ /* 0x020fe200078ec0ff */
[----:B------:R-:W-:Y:S01]  /*5c00*/  BSSY B1, `(.L_x_41) ;  /* 0x0000013000017945 */ /* 0x000fe20003800000 */
[----:B------:R-:W-:Y:S02]  /*5c10*/  IADD3 R45, P1, R43, 0x8, RZ ;  /* 0x000000082b2d7810 */ /* 0x000fe40007f3e0ff */
[----:B------:R-:W-:-:S03]  /*5c20*/  F2FP.F16.E5M2.UNPACK_B R34, R34 ;  /* 0x00000022ff22723e */ /* 0x000fc600020004ff */
[----:B--2---:R-:W-:Y:S01]  /*5c30*/  IMAD.X R35, RZ, RZ, R39, P1 ;  /* 0x000000ffff237224 */ /* 0x004fe200008e0627 */
[----:B------:R-:W-:Y:S01]  /*5c40*/  ISETP.GE.AND P1, PT, R41, 0x9, PT ;  /* 0x000000092900780c */ /* 0x000fe20003f26270 */
[----:B------:R-:W-:Y:S02]  /*5c50*/  HADD2.F32 R34, -RZ, R34.H0_H0 ;  /* 0x20000022ff227230 */ /* 0x000fe40000004100 */
[----:B------:R-:W-:Y:S01]  /*5c60*/  IMAD R46, R35, UR6, RZ ;  /* 0x00000006232e7c24 */ /* 0x000fe2000f8e02ff */
[----:B------:R-:W-:Y:S02]  /*5c70*/  ISETP.LT.OR P5, PT, R42, 0x1, !P1 ;  /* 0x000000012a00780c */ /* 0x000fe40004fa1670 */
[----:B------:R-:W-:Y:S01]  /*5c80*/  FMUL R44, R34, UR21 ;  /* 0x00000015222c7c20 */ /* 0x000fe20008400000 */
[----:B------:R-:W-:-:S04]  /*5c90*/  IMAD.WIDE.U32 R34, R45, UR6, R36 ;  /* 0x000000062d227c25 */ /* 0x000fc8000f8e0024 */
[----:B------:R-:W-:Y:S01]  /*5ca0*/  FFMA R44, R227, UR20, R44 ;  /* 0x00000014e32c7c23 */ /* 0x000fe2000800002c */
[----:B------:R-:W-:Y:S01]  /*5cb0*/  IMAD R45, R45, UR7, R46 ;  /* 0x000000072d2d7c24 */ /* 0x000fe2000f8e022e */
[----:B------:R-:W-:-:S03]  /*5cc0*/  IADD3 R34, P3, R34, UR10, RZ ;  /* 0x0000000a22227c10 */ /* 0x000fc6000ff7e0ff */
[----:B------:R-:W-:Y:S02]  /*5cd0*/  F2FP.SATFINITE.E5M2.F32.PACK_AB_MERGE_C R47, RZ, R44, RZ ;  /* 0x0000002cff2f723e */ /* 0x000fe400048060ff */
[----:B------:R-:W-:Y:S02]  /*5ce0*/  IADD3.X R35, R35, UR11, R45, P3, !PT ;  /* 0x0000000b23237c10 */ /* 0x000fe40009ffe42d */
[----:B------:R-:W-:Y:S01]  /*5cf0*/  PRMT R44, RZ, 0x7610, R44 ;  /* 0x00007610ff2c7816 */ /* 0x000fe2000000002c */
[----:B------:R2:W-:Y:S01]  /*5d00*/  @!P2 STG.E.U8 desc[UR14][R24.64+0x1], R47 ;  /* 0x0000012f1800a986 */ /* 0x0005e2000c10110e */
[----:B------:R-:W-:Y:S05]  /*5d10*/  @P5 BRA `(.L_x_42) ;  /* 0x0000000000045947 */ /* 0x000fea0003800000 */
[----:B------:R4:W5:Y:S02]  /*5d20*/  LDG.E.U8 R44, desc[UR14][R34.64] ;  /* 0x0000000e222c7981 */ /* 0x000964000c1e1100 */
.L_x_42:
[----:B------:R-:W-:Y:S05]  /*5d30*/  BSYNC B1 ;  /* 0x0000000000017941 */ /* 0x000fea0003800000 */
.L_x_41:
        /* <DEDUP_REMOVED lines=12> */
.L_x_44:
[----:B------:R-:W-:Y:S05]  /*5e00*/  BSYNC B1 ;  /* 0x0000000000017941 */ /* 0x000fea0003800000 */
.L_x_43:
[----:B-----5:R-:W-:Y:S01]  /*5e10*/  LOP3.LUT R44, R44, 0xff, RZ, 0xc0, !PT ;  /* 0x000000ff2c2c7812 */ /* 0x020fe200078ec0ff */
[----:B------:R-:W-:Y:S01]  /*5e20*/  BSSY B1, `(.L_x_45) ;  /* 0x000000b000017945 */ /* 0x000fe20003800000 */
[----:B------:R-:W-:Y:S02]  /*5e30*/  ISETP.LT.OR P3, PT, R42, 0x9, !P0 ;  /* 0x000000092a00780c */ /* 0x000fe40004761670 */
[----:B------:R-:W-:-:S05]  /*5e40*/  F2FP.F16.E5M2.UNPACK_B R44, R44 ;  /* 0x0000002cff2c723e */ /* 0x000fca00020004ff */
[----:B------:R-:W-:-:S05]  /*5e50*/  HADD2.F32 R44, -RZ, R44.H0_H0 ;  /* 0x2000002cff2c7230 */ /* 0x000fca0000004100 */
[----:B------:R-:W-:-:S04]  /*5e60*/  FMUL R44, R44, UR21 ;  /* 0x000000152c2c7c20 */ /* 0x000fc80008400000 */
[----:B------:R-:W-:-:S05]  /*5e70*/  FFMA R44, R225, UR20, R44 ;  /* 0x00000014e12c7c23 */ /* 0x000fca000800002c */
[----:B0-----:R-:W-:Y:S02]  /*5e80*/  F2FP.SATFINITE.E5M2.F32.PACK_AB_MERGE_C R45, RZ, R44, RZ ;  /* 0x0000002cff2d723e */ /* 0x001fe400048060ff */
[----:B------:R-:W-:-:S03]  /*5e90*/  PRMT R44, RZ, 0x7610, R44 ;  /* 0x00007610ff2c7816 */ /* 0x000fc6000000002c */
[----:B------:R0:W-:Y:S01]  /*5ea0*/  @!P2 STG.E.U8 desc[UR14][R26.64+0x1], R45 ;  /* 0x0000012d1a00a986 */ /* 0x0001e2000c10110e */
[----:B------:R-:W-:Y:S05]  /*5eb0*/  @P3 BRA `(.L_x_46) ;  /* 0x0000000000043947 */ /* 0x000fea0003800000 */
[----:B------:R0:W5:Y:S02]  /*5ec0*/  LDG.E.U8 R44, desc[UR14][R32.64+0x8] ;  /* 0x0000080e202c7981 */ /* 0x000164000c1e1100 */
.L_x_46:
[----:B------:R-:W-:Y:S05]  /*5ed0*/  BSYNC B1 ;  /* 0x0000000000017941 */ /* 0x000fea0003800000 */
.L_x_45:
[----:B-----5:R-:W-:Y:S01]  /*5ee0*/  LOP3.LUT R44, R44, 0xff, RZ, 0xc0, !PT ;  /* 0x000000ff2c2c7812 */ /* 0x020fe200078ec0ff */
[----:B------:R-:W-:Y:S01]  /*5ef0*/  BSSY B1, `(.L_x_47) ;  /* 0x000000b000017945 */ /* 0x000fe20003800000 */
[----:B------:R-:W-:Y:S02]  /*5f00*/  ISETP.LT.OR P2, PT, R42, 0xa, !P0 ;  /* 0x0000000a2a00780c */ /* 0x000fe40004741670 */
[----:B------:R-:W-:-:S05]  /*5f10*/  F2FP.F16.E5M2.UNPACK_B R44, R44 ;  /* 0x0000002cff2c723e */ /* 0x000fca00020004ff */
[----:B------:R-:W-:-:S05]  /*5f20*/  HADD2.F32 R44, -RZ, R44.H0_H0 ;  /* 0x2000002cff2c7230 */ /* 0x000fca0000004100 */
[----:B0-----:R-:W-:Y:S01]  /*5f30*/  FMUL R45, R44, UR21 ;  /* 0x000000152c2d7c20 */ /* 0x001fe20008400000 */
[----:B------:R-:W-:-:S03]  /*5f40*/  PRMT R44, RZ, 0x7610, R44 ;  /* 0x00007610ff2c7816 */ /* 0x000fc6000000002c */
[----:B------:R-:W-:-:S05]  /*5f50*/  FFMA R45, R224, UR20, R45 ;  /* 0x00000014e02d7c23 */ /* 0x000fca000800002d */
[----:B------:R-:W-:-:S05]  /*5f60*/  F2FP.SATFINITE.E5M2.F32.PACK_AB_MERGE_C R45, RZ, R45, RZ ;  /* 0x0000002dff2d723e */ /* 0x000fca00048060ff */
[----:B------:R0:W-:Y:S01]  /*5f70*/  @!P3 STG.E.U8 desc[UR14][R24.64+0x8], R45 ;  /* 0x0000082d1800b986 */ /* 0x0001e2000c10110e */
[----:B------:R-:W-:Y:S05]  /*5f80*/  @P2 BRA `(.L_x_48) ;  /* 0x0000000000042947 */ /* 0x000fea0003800000 */
[----:B------:R0:W5:Y:S02]  /*5f90*/  LDG.E.U8 R44, desc[UR14][R32.64+0x9] ;  /* 0x0000090e202c7981 */ /* 0x000164000c1e1100 */
.L_x_48:
[----:B------:R-:W-:Y:S05]  /*5fa0*/  BSYNC B1 ;  /* 0x0000000000017941 */ /* 0x000fea0003800000 */
.L_x_47:
        /* <DEDUP_REMOVED lines=12> */
.L_x_50:
[----:B------:R-:W-:Y:S05]  /*6070*/  BSYNC B1 ;  /* 0x0000000000017941 */ /* 0x000fea0003800000 */
.L_x_49:
        /* <DEDUP_REMOVED lines=12> */
.L_x_52:
[----:B------:R-:W-:Y:S05]  /*6140*/  BSYNC B1 ;  /* 0x0000000000017941 */ /* 0x000fea0003800000 */
.L_x_51:
        /* <DEDUP_REMOVED lines=12> */
.L_x_54:
[----:B------:R-:W-:Y:S05]  /*6210*/  BSYNC B1 ;  /* 0x0000000000017941 */ /* 0x000fea0003800000 */
.L_x_53:
        /* <DEDUP_REMOVED lines=12> */
.L_x_56:
[----:B------:R-:W-:Y:S05]  /*62e0*/  BSYNC B1 ;  /* 0x0000000000017941 */ /* 0x000fea0003800000 */
.L_x_55:
        /* <DEDUP_REMOVED lines=12> */
.L_x_58:
[----:B------:R-:W-:Y:S05]  /*63b0*/  BSYNC B1 ;  /* 0x0000000000017941 */ /* 0x000fea0003800000 */
.L_x_57:
        /* <DEDUP_REMOVED lines=12> */
.L_x_60:
[----:B------:R-:W-:Y:S05]  /*6480*/  BSYNC B1 ;  /* 0x0000000000017941 */ /* 0x000fea0003800000 */
.L_x_59:
        /* <DEDUP_REMOVED lines=12> */
.L_x_62:
[----:B------:R-:W-:Y:S05]  /*6550*/  BSYNC B1 ;  /* 0x0000000000017941 */ /* 0x000fea0003800000 */
.L_x_61:
        /* <DEDUP_REMOVED lines=12> */
.L_x_64:
[----:B------:R-:W-:Y:S05]  /*6620*/  BSYNC B1 ;  /* 0x0000000000017941 */ /* 0x000fea0003800000 */
.L_x_63:
        /* <DEDUP_REMOVED lines=12> */
.L_x_66:
[----:B------:R-:W-:Y:S05]  /*66f0*/  BSYNC B1 ;  /* 0x0000000000017941 */ /* 0x000fea0003800000 */
.L_x_65:
        /* <DEDUP_REMOVED lines=12> */
.L_x_68:
[----:B------:R-:W-:Y:S05]  /*67c0*/  BSYNC B1 ;  /* 0x0000000000017941 */ /* 0x000fea0003800000 */
.L_x_67:
        /* <DEDUP_REMOVED lines=12> */
.L_x_70:
[----:B------:R-:W-:Y:S05]  /*6890*/  BSYNC B1 ;  /* 0x0000000000017941 */ /* 0x000fea0003800000 */
.L_x_69:
        /* <DEDUP_REMOVED lines=12> */
.L_x_72:
[----:B------:R-:W-:Y:S05]  /*6960*/  BSYNC B1 ;  /* 0x0000000000017941 */ /* 0x000fea0003800000 */
.L_x_71:
        /* <DEDUP_REMOVED lines=12> */
.L_x_74:
[----:B------:R-:W-:Y:S05]  /*6a30*/  BSYNC B1 ;  /* 0x0000000000017941 */ /* 0x000fea0003800000 */
.L_x_73:
        /* <DEDUP_REMOVED lines=12> */
.L_x_76:
[----:B------:R-:W-:Y:S05]  /*6b00*/  BSYNC B1 ;  /* 0x0000000000017941 */ /* 0x000fea0003800000 */
.L_x_75:
        /* <DEDUP_REMOVED lines=12> */
.L_x_78:
[----:B------:R-:W-:Y:S05]  /*6bd0*/  BSYNC B1 ;  /* 0x0000000000017941 */ /* 0x000fea0003800000 */
.L_x_77:
        /* <DEDUP_REMOVED lines=12> */
.L_x_80:
[----:B------:R-:W-:Y:S05]  /*6ca0*/  BSYNC B1 ;  /* 0x0000000000017941 */ /* 0x000fea0003800000 */
.L_x_79:
        /* <DEDUP_REMOVED lines=12> */
.L_x_82:
[----:B------:R-:W-:Y:S05]  /*6d70*/  BSYNC B1 ;  /* 0x0000000000017941 */ /* 0x000fea0003800000 */
.L_x_81:
        /* <DEDUP_REMOVED lines=12> */
.L_x_84:
[----:B------:R-:W-:Y:S05]  /*6e40*/  BSYNC B1 ;  /* 0x0000000000017941 */ /* 0x000fea0003800000 */
.L_x_83:
        /* <DEDUP_REMOVED lines=12> */
.L_x_86:
[----:B------:R-:W-:Y:S05]  /*6f10*/  BSYNC B1 ;  /* 0x0000000000017941 */ /* 0x000fea0003800000 */
.L_x_85:
        /* <DEDUP_REMOVED lines=12> */
.L_x_88:
[----:B------:R-:W-:Y:S05]  /*6fe0*/  BSYNC B1 ;  /* 0x0000000000017941 */ /* 0x000fea0003800000 */
.L_x_87:
        /* <DEDUP_REMOVED lines=12> */
.L_x_90:
[----:B------:R-:W-:Y:S05]  /*70b0*/  BSYNC B1 ;  /* 0x0000000000017941 */ /* 0x000fea0003800000 */
.L_x_89:
        /* <DEDUP_REMOVED lines=12> */
.L_x_92:
[----:B------:R-:W-:Y:S05]  /*7180*/  BSYNC B1 ;  /* 0x0000000000017941 */ /* 0x000fea0003800000 */
.L_x_91:
        /* <DEDUP_REMOVED lines=12> */
.L_x_94:
[----:B------:R-:W-:Y:S05]  /*7250*/  BSYNC B1 ;  /* 0x0000000000017941 */ /* 0x000fea0003800000 */
.L_x_93:
        /* <DEDUP_REMOVED lines=12> */
.L_x_96:
[----:B------:R-:W-:Y:S05]  /*7320*/  BSYNC B1 ;  /* 0x0000000000017941 */ /* 0x000fea0003800000 */
.L_x_95:
        /* <DEDUP_REMOVED lines=12> */
.L_x_98:
[----:B------:R-:W-:Y:S05]  /*73f0*/  BSYNC B1 ;  /* 0x0000000000017941 */ /* 0x000fea0003800000 */
.L_x_97:
        /* <DEDUP_REMOVED lines=12> */
.L_x_100:
[----:B------:R-:W-:Y:S05]  /*74c0*/  BSYNC B1 ;  /* 0x0000000000017941 */ /* 0x000fea0003800000 */
.L_x_99:
        /* <DEDUP_REMOVED lines=12> */
.L_x_102:
[----:B------:R-:W-:Y:S05]  /*7590*/  BSYNC B1 ;  /* 0x0000000000017941 */ /* 0x000fea0003800000 */
.L_x_101:
        /* <DEDUP_REMOVED lines=12> */
.L_x_104:
[----:B------:R-:W-:Y:S05]  /*7660*/  BSYNC B1 ;  /* 0x0000000000017941 */ /* 0x000fea0003800000 */
.L_x_103:
        /* <DEDUP_REMOVED lines=12> */
.L_x_106:
[----:B------:R-:W-:Y:S05]  /*7730*/  BSYNC B1 ;  /* 0x0000000000017941 */ /* 0x000fea0003800000 */
.L_x_105:
        /* <DEDUP_REMOVED lines=12> */
.L_x_108:
[----:B------:R-:W-:Y:S05]  /*7800*/  BSYNC B1 ;  /* 0x0000000000017941 */ /* 0x000fea0003800000 */
.L_x_107:
        /* <DEDUP_REMOVED lines=12> */
.L_x_110:
[----:B------:R-:W-:Y:S05]  /*78d0*/  BSYNC B1 ;  /* 0x0000000000017941 */ /* 0x000fea0003800000 */
.L_x_109:
        /* <DEDUP_REMOVED lines=12> */
.L_x_112:
[----:B------:R-:W-:Y:S05]  /*79a0*/  BSYNC B1 ;  /* 0x0000000000017941 */ /* 0x000fea0003800000 */
.L_x_111:
        /* <DEDUP_REMOVED lines=12> */
.L_x_114:
[----:B------:R-:W-:Y:S05]  /*7a70*/  BSYNC B1 ;  /* 0x0000000000017941 */ /* 0x000fea0003800000 */
.L_x_113:
        /* <DEDUP_REMOVED lines=12> */
.L_x_116:
[----:B------:R-:W-:Y:S05]  /*7b40*/  BSYNC B1 ;  /* 0x0000000000017941 */ /* 0x000fea0003800000 */
.L_x_115:
        /* <DEDUP_REMOVED lines=12> */
.L_x_118:
[----:B------:R-:W-:Y:S05]  /*7c10*/  BSYNC B1 ;  /* 0x0000000000017941 */ /* 0x000fea0003800000 */
.L_x_117:
        /* <DEDUP_REMOVED lines=12> */
.L_x_120:
[----:B------:R-:W-:Y:S05]  /*7ce0*/  BSYNC B1 ;  /* 0x0000000000017941 */ /* 0x000fea0003800000 */
.L_x_119:
        /* <DEDUP_REMOVED lines=12> */
.L_x_122:
[----:B------:R-:W-:Y:S05]  /*7db0*/  BSYNC B1 ;  /* 0x0000000000017941 */ /* 0x000fea0003800000 */
.L_x_121:
        /* <DEDUP_REMOVED lines=12> */
.L_x_124:
[----:B------:R-:W-:Y:S05]  /*7e80*/  BSYNC B1 ;  /* 0x0000000000017941 */ /* 0x000fea0003800000 */
.L_x_123:
        /* <DEDUP_REMOVED lines=12> */
.L_x_126:
[----:B------:R-:W-:Y:S05]  /*7f50*/  BSYNC B1 ;  /* 0x0000000000017941 */ /* 0x000fea0003800000 */
.L_x_125:
        /* <DEDUP_REMOVED lines=12> */
.L_x_128:
[----:B------:R-:W-:Y:S05]  /*8020*/  BSYNC B1 ;  /* 0x0000000000017941 */ /* 0x000fea0003800000 */
.L_x_127:
        /* <DEDUP_REMOVED lines=12> */
.L_x_130:
[----:B------:R-:W-:Y:S05]  /*80f0*/  BSYNC B1 ;  /* 0x0000000000017941 */ /* 0x000fea0003800000 */
.L_x_129:
        /* <DEDUP_REMOVED lines=12> */
.L_x_132:
[----:B------:R-:W-:Y:S05]  /*81c0*/  BSYNC B1 ;  /* 0x0000000000017941 */ /* 0x000fea0003800000 */
.L_x_131:
        /* <DEDUP_REMOVED lines=12> */
.L_x_134:
[----:B------:R-:W-:Y:S05]  /*8290*/  BSYNC B1 ;  /* 0x0000000000017941 */ /* 0x000fea0003800000 */
.L_x_133:
        /* <DEDUP_REMOVED lines=12> */
.L_x_136:
[----:B------:R-:W-:Y:S05]  /*8360*/  BSYNC B1 ;  /* 0x0000000000017941 */ /* 0x000fea0003800000 */
.L_x_135:
        /* <DEDUP_REMOVED lines=12> */
.L_x_138:
[----:B------:R-:W-:Y:S05]  /*8430*/  BSYNC B1 ;  /* 0x0000000000017941 */ /* 0x000fea0003800000 */
.L_x_137:
        /* <DEDUP_REMOVED lines=12> */
.L_x_140:
[----:B------:R-:W-:Y:S05]  /*8500*/  BSYNC B1 ;  /* 0x0000000000017941 */ /* 0x000fea0003800000 */
.L_x_139:
        /* <DEDUP_REMOVED lines=12> */
.L_x_142:
[----:B------:R-:W-:Y:S05]  /*85d0*/  BSYNC B1 ;  /* 0x0000000000017941 */ /* 0x000fea0003800000 */
.L_x_141:
        /* <DEDUP_REMOVED lines=12> */
.L_x_144:
[----:B------:R-:W-:Y:S05]  /*86a0*/  BSYNC B1 ;  /* 0x0000000000017941 */ /* 0x000fea0003800000 */
.L_x_143:
        /* <DEDUP_REMOVED lines=12> */
.L_x_146:
[----:B------:R-:W-:Y:S05]  /*8770*/  BSYNC B1 ;  /* 0x0000000000017941 */ /* 0x000fea0003800000 */
.L_x_145:
        /* <DEDUP_REMOVED lines=12> */
.L_x_148:
[----:B------:R-:W-:Y:S05]  /*8840*/  BSYNC B1 ;  /* 0x0000000000017941 */ /* 0x000fea0003800000 */
.L_x_147:
        /* <DEDUP_REMOVED lines=12> */
.L_x_150:
[----:B------:R-:W-:Y:S05]  /*8910*/  BSYNC B1 ;  /* 0x0000000000017941 */ /* 0x000fea0003800000 */
.L_x_149:
        /* <DEDUP_REMOVED lines=12> */
.L_x_152:
[----:B------:R-:W-:Y:S05]  /*89e0*/  BSYNC B1 ;  /* 0x0000000000017941 */ /* 0x000fea0003800000 */
.L_x_151:
        /* <DEDUP_REMOVED lines=12> */
.L_x_154:
[----:B------:R-:W-:Y:S05]  /*8ab0*/  BSYNC B1 ;  /* 0x0000000000017941 */ /* 0x000fea0003800000 */
.L_x_153:
        /* <DEDUP_REMOVED lines=12> */
.L_x_156:
[----:B------:R-:W-:Y:S05]  /*8b80*/  BSYNC B1 ;  /* 0x0000000000017941 */ /* 0x000fea0003800000 */
.L_x_155:
        /* <DEDUP_REMOVED lines=12> */
.L_x_158:
[----:B------:R-:W-:Y:S05]  /*8c50*/  BSYNC B1 ;  /* 0x0000000000017941 */ /* 0x000fea0003800000 */
.L_x_157:
        /* <DEDUP_REMOVED lines=12> */
.L_x_160:
[----:B------:R-:W-:Y:S05]  /*8d20*/  BSYNC B1 ;  /* 0x0000000000017941 */ /* 0x000fea0003800000 */
.L_x_159:
[----:B-----5:R-:W-:Y:S01]  /*8d30*/  LOP3.LUT R44, R44, 0xff, RZ, 0xc0, !PT ;  /* 0x000000ff2c2c7812 */ /* 0x020fe200078ec0ff */
[----:B------:R-:W-:Y:S01]  /*8d40*/  BSSY B1, `(.L_x_161) ;  /* 0x000000b000017945 */ /* 0x000fe20003800000 */
[----:B------:R-:W-:Y:S02]  /*8d50*/  ISETP.LT.OR P2, PT, R42, 0x79, !P1 ;  /* 0x000000792a00780c */ /* 0x000fe40004f41670 */
[----:B------:R-:W-:Y:S02]  /*8d60*/  F2FP.F16.E5M2.UNPACK_B R44, R44 ;  /* 0x0000002cff2c723e */ /* 0x000fe400020004ff */
[----:B0--3--:R-:W-:-:S03]  /*8d70*/  PRMT R32, RZ, 0x7610, R32 ;  /* 0x00007610ff207816 */ /* 0x009fc60000000020 */
[----:B------:R-:W-:-:S05]  /*8d80*/  HADD2.F32 R44, -RZ, R44.H0_H0 ;  /* 0x2000002cff2c7230 */ /* 0x000fca0000004100 */
[----:B------:R-:W-:-:S04]  /*8d90*/  FMUL R44, R44, UR21 ;  /* 0x000000152c2c7c20 */ /* 0x000fc80008400000 */
[----:B------:R-:W-:-:S05]  /*8da0*/  FFMA R44, R167, UR20, R44 ;  /* 0x00000014a72c7c23 */ /* 0x000fca000800002c */
[----:B------:R-:W-:-:S05]  /*8db0*/  F2FP.SATFINITE.E5M2.F32.PACK_AB_MERGE_C R33, RZ, R44, RZ ;  /* 0x0000002cff21723e */ /* 0x000fca00048060ff */
[----:B------:R0:W-:Y:S01]  /*8dc0*/  @!P0 STG.E.U8 desc[UR14][R24.64+0x79], R33 ;  /* 0x0000792118008986 */ /* 0x0001e2000c10110e */
[----:B------:R-:W-:Y:S05]  /*8dd0*/  @P2 BRA `(.L_x_162) ;  /* 0x0000000000042947 */ /* 0x000fea0003800000 */
[----:B------:R3:W5:Y:S02]  /*8de0*/  LDG.E.U8 R32, desc[UR14][R34.64+0x78] ;  /* 0x0000780e22207981 */ /* 0x000764000c1e1100 */
.L_x_162:
[----:B------:R-:W-:Y:S05]  /*8df0*/  BSYNC B1 ;  /* 0x0000000000017941 */ /* 0x000fea0003800000 */
.L_x_161:
[----:B-----5:R-:W-:Y:S01]  /*8e00*/  LOP3.LUT R32, R32, 0xff, RZ, 0xc0, !PT ;  /* 0x000000ff20207812 */ /* 0x020fe200078ec0ff */
[----:B------:R-:W-:Y:S01]  /*8e10*/  BSSY B1, `(.L_x_163) ;  /* 0x000000b000017945 */ /* 0x000fe20003800000 */
[----:B------:R-:W-:Y:S02]  /*8e20*/  ISETP.LT.OR P1, PT, R42, 0x7a, !P1 ;  /* 0x0000007a2a00780c */ /* 0x000fe40004f21670 */
[----:B------:R-:W-:Y:S02]  /*8e30*/  F2FP.F16.E5M2.UNPACK_B R32, R32 ;  /* 0x00000020ff20723e */ /* 0x000fe400020004ff */
[----:B0-2---:R-:W-:-:S03]  /*8e40*/  PRMT R24, RZ, 0x7610, R24 ;  /* 0x00007610ff187816 */ /* 0x005fc60000000018 */
[----:B------:R-:W-:-:S05]  /*8e50*/  HADD2.F32 R32, -RZ, R32.H0_H0 ;  /* 0x20000020ff207230 */ /* 0x000fca0000004100 */
[----:B------:R-:W-:-:S04]  /*8e60*/  FMUL R25, R32, UR21 ;  /* 0x0000001520197c20 */ /* 0x000fc80008400000 */
[----:B------:R-:W-:-:S05]  /*8e70*/  FFMA R25, R166, UR20, R25 ;  /* 0x00000014a6197c23 */ /* 0x000fca0008000019 */
[----:B------:R-:W-:-:S05]  /*8e80*/  F2FP.SATFINITE.E5M2.F32.PACK_AB_MERGE_C R25, RZ, R25, RZ ;  /* 0x00000019ff19723e */ /* 0x000fca00048060ff */
[----:B------:R0:W-:Y:S01]  /*8e90*/  @!P2 STG.E.U8 desc[UR14][R26.64+0x78], R25 ;  /* 0x000078191a00a986 */ /* 0x0001e2000c10110e */
[----:B------:R-:W-:Y:S05]  /*8ea0*/  @P1 BRA `(.L_x_164) ;  /* 0x0000000000041947 */ /* 0x000fea0003800000 */
[----:B------:R2:W5:Y:S02]  /*8eb0*/  LDG.E.U8 R24, desc[UR14][R34.64+0x79] ;  /* 0x0000790e22187981 */ /* 0x000564000c1e1100 */
.L_x_164:
[----:B------:R-:W-:Y:S05]  /*8ec0*/  BSYNC B1 ;  /* 0x0000000000017941 */ /* 0x000fea0003800000 */
.L_x_163:
[----:B-----5:R-:W-:Y:S01]  /*8ed0*/  LOP3.LUT R24, R24, 0xff, RZ, 0xc0, !PT ;  /* 0x000000ff18187812 */ /* 0x020fe200078ec0ff */
[----:B------:R-:W-:Y:S01]  /*8ee0*/  BSSY B1, `(.L_x_165) ;  /* 0x0000013000017945 */ /* 0x000fe20003800000 */
[----:B------:R-:W-:Y:S02]  /*8ef0*/  IADD3 R33, P0, R43, 0x80, RZ ;  /* 0x000000802b217810 */ /* 0x000fe40007f1e0ff */
[----:B------:R-:W-:-:S03]  /*8f00*/  F2FP.F16.E5M2.UNPACK_B R24, R24 ;  /* 0x00000018ff18723e */ /* 0x000fc600020004ff */
[----:B0-----:R-:W-:Y:S01]  /*8f10*/  IMAD.X R25, RZ, RZ, R39, P0 ;  /* 0x000000ffff197224 */ /* 0x001fe200000e0627 */
[----:B------:R-:W-:Y:S01]  /*8f20*/  ISETP.GE.AND P0, PT, R41, 0x81, PT ;  /* 0x000000812900780c */ /* 0x000fe20003f06270 */
[----:B------:R-:W-:Y:S02]  /*8f30*/  HADD2.F32 R24, -RZ, R24.H0_H0 ;  /* 0x20000018ff187230 */ /* 0x000fe40000004100 */
[----:B--234-:R-:W-:Y:S01]  /*8f40*/  IMAD R34, R25, UR6, RZ ;  /* 0x0000000619227c24 */ /* 0x01cfe2000f8e02ff */
        /* <DEDUP_REMOVED lines=12> */
.L_x_166:
[----:B------:R-:W-:Y:S05]  /*9010*/  BSYNC B1 ;  /* 0x0000000000017941 */ /* 0x000fea0003800000 */
.L_x_165:
[----:B-----5:R-:W-:Y:S01]  /*9020*/  LOP3.LUT R32, R32, 0xff, RZ, 0xc0, !PT ;  /* 0x000000ff20207812 */ /* 0x020fe200078ec0ff */
[----:B------:R-:W-:Y:S01]  /*9030*/  BSSY B1, `(.L_x_167) ;  /* 0x000000b000017945 */ /* 0x000fe20003800000 */
[----:B------:R-:W-:Y:S02]  /*9040*/  ISETP.LT.OR P2, PT, R42, 0x2, !P0 ;  /* 0x000000022a00780c */ /* 0x000fe40004741670 */
[----:B------:R-:W-:Y:S02]  /*9050*/  F2FP.F16.E5M2.UNPACK_B R32, R32 ;  /* 0x00000020ff20723e */ /* 0x000fe400020004ff */
[----:B0-----:R-:W-:-:S03]  /*9060*/  PRMT R26, RZ, 0x7610, R26 ;  /* 0x00007610ff1a7816 */ /* 0x001fc6000000001a */
[----:B------:R-:W-:-:S05]  /*9070*/  HADD2.F32 R32, -RZ, R32.H0_H0 ;  /* 0x20000020ff207230 */ /* 0x000fca0000004100 */
[----:B------:R-:W-:-:S04]  /*9080*/  FMUL R27, R32, UR21 ;  /* 0x00000015201b7c20 */ /* 0x000fc80008400000 */
[----:B------:R-:W-:-:S05]  /*9090*/  FFMA R27, R164, UR20, R27 ;  /* 0x00000014a41b7c23 */ /* 0x000fca000800001b */
[----:B------:R-:W-:-:S05]  /*90a0*/  F2FP.SATFINITE.E5M2.F32.PACK_AB_MERGE_C R27, RZ, R27, RZ ;  /* 0x0000001bff1b723e */ /* 0x000fca00048060ff */
[----:B------:R0:W-:Y:S01]  /*90b0*/  @!P3 STG.E.U8 desc[UR14][R28.64], R27 ;  /* 0x0000001b1c00b986 */ /* 0x0001e2000c10110e */
[----:B------:R-:W-:Y:S05]  /*90c0*/  @P2 BRA `(.L_x_168) ;  /* 0x0000000000042947 */ /* 0x000fea0003800000 */
[----:B------:R3:W5:Y:S02]  /*90d0*/  LDG.E.U8 R26, desc[UR14][R24.64+0x1] ;  /* 0x0000010e181a7981 */ /* 0x000764000c1e1100 */
.L_x_168:
[----:B------:R-:W-:Y:S05]  /*90e0*/  BSYNC B1 ;  /* 0x0000000000017941 */ /* 0x000fea0003800000 */
.L_x_167:
[----:B-----5:R-:W-:Y:S01]  /*90f0*/  LOP3.LUT R26, R26, 0xff, RZ, 0xc0, !PT ;  /* 0x000000ff1a1a7812 */ /* 0x020fe200078ec0ff */
[----:B------:R-:W-:Y:S01]  /*9100*/  BSSY B1, `(.L_x_169) ;  /* 0x0000013000017945 */ /* 0x000fe20003800000 */
[----:B------:R-:W-:Y:S02]  /*9110*/  IADD3 R43, P1, R43, 0x88, RZ ;  /* 0x000000882b2b7810 */ /* 0x000fe40007f3e0ff */
[----:B------:R-:W-:Y:S02]  /*9120*/  F2FP.F16.E5M2.UNPACK_B R26, R26 ;  /* 0x0000001aff1a723e */ /* 0x000fe400020004ff */
[----:B------:R-:W-:Y:S01]  /*9130*/  PRMT R32, RZ, 0x7610, R32 ;  /* 0x00007610ff207816 */ /* 0x000fe20000000020 */
[----:B------:R-:W-:Y:S01]  /*9140*/  IMAD.X R38, RZ, RZ, R39, P1 ;  /* 0x000000ffff267224 */ /* 0x000fe200008e0627 */
[----:B------:R-:W-:Y:S01]  /*9150*/  ISETP.GE.AND P1, PT, R41, 0x89, PT ;  /* 0x000000892900780c */ /* 0x000fe20003f26270 */
[----:B------:R-:W-:Y:S02]  /*9160*/  HADD2.F32 R26, -RZ, R26.H0_H0 ;  /* 0x2000001aff1a7230 */ /* 0x000fe40000004100 */
[----:B------:R-:W-:Y:S01]  /*9170*/  IMAD R38, R38, UR6, RZ ;  /* 0x0000000626267c24 */ /* 0x000fe2000f8e02ff */
[----:B------:R-:W-:Y:S01]  /*9180*/  ISETP.LT.OR P5, PT, R42, 0x1, !P1 ;  /* 0x000000012a00780c */ /* 0x000fe20004fa1670 */
[----:B------:R-:W-:-:S04]  /*9190*/  IMAD.WIDE.U32 R36, R43, UR6, R36 ;  /* 0x000000062b247c25 */ /* 0x000fc8000f8e0024 */
[----:B------:R-:W-:Y:S01]  /*91a0*/  FMUL R26, R26, UR21 ;  /* 0x000000151a1a7c20 */ /* 0x000fe20008400000 */
[----:B------:R-:W-:-:S03]  /*91b0*/  IMAD R43, R43, UR7, R38 ;  /* 0x000000072b2b7c24 */ /* 0x000fc6000f8e0226 */
[----:B------:R-:W-:Y:S01]  /*91c0*/  FFMA R163, R163, UR20, R26 ;  /* 0x00000014a3a37c23 */ /* 0x000fe2000800001a */
[----:B------:R-:W-:-:S04]  /*91d0*/  IADD3 R26, P3, R36, UR10, RZ ;  /* 0x0000000a241a7c10 */ /* 0x000fc8000ff7e0ff */
[----:B------:R-:W-:Y:S02]  /*91e0*/  F2FP.SATFINITE.E5M2.F32.PACK_AB_MERGE_C R163, RZ, R163, RZ ;  /* 0x000000a3ffa3723e */ /* 0x000fe400048060ff */
[----:B0-----:R-:W-:-:S03]  /*91f0*/  IADD3.X R27, R37, UR11, R43, P3, !PT ;  /* 0x0000000b251b7c10 */ /* 0x001fc60009ffe42b */
[----:B------:R0:W-:Y:S01]  /*9200*/  @!P2 STG.E.U8 desc[UR14][R28.64+0x1], R163 ;  /* 0x000001a31c00a986 */ /* 0x0001e2000c10110e */
[----:B------:R-:W-:Y:S05]  /*9210*/  @P5 BRA `(.L_x_170) ;  /* 0x0000000000045947 */ /* 0x000fea0003800000 */
[----:B------:R4:W5:Y:S02]  /*9220*/  LDG.E.U8 R32, desc[UR14][R26.64] ;  /* 0x0000000e1a207981 */ /* 0x000964000c1e1100 */
.L_x_170:
[----:B------:R-:W-:Y:S05]  /*9230*/  BSYNC B1 ;  /* 0x0000000000017941 */ /* 0x000fea0003800000 */
.L_x_169:
        /* <DEDUP_REMOVED lines=12> */
.L_x_172:
[----:B------:R-:W-:Y:S05]  /*9300*/  BSYNC B1 ;  /* 0x0000000000017941 */ /* 0x000fea0003800000 */
.L_x_171:
        /* <DEDUP_REMOVED lines=12> */
.L_x_174:
[----:B------:R-:W-:Y:S05]  /*93d0*/  BSYNC B1 ;  /* 0x0000000000017941 */ /* 0x000fea0003800000 */
.L_x_173:
        /* <DEDUP_REMOVED lines=12> */
.L_x_176:
[----:B------:R-:W-:Y:S05]  /*94a0*/  BSYNC B1 ;  /* 0x0000000000017941 */ /* 0x000fea0003800000 */
.L_x_175:
        /* <DEDUP_REMOVED lines=12> */
.L_x_178:
[----:B------:R-:W-:Y:S05]  /*9570*/  BSYNC B1 ;  /* 0x0000000000017941 */ /* 0x000fea0003800000 */
.L_x_177:
        /* <DEDUP_REMOVED lines=12> */
.L_x_180:
[----:B------:R-:W-:Y:S05]  /*9640*/  BSYNC B1 ;  /* 0x0000000000017941 */ /* 0x000fea0003800000 */
.L_x_179:
        /* <DEDUP_REMOVED lines=12> */
.L_x_182:
[----:B------:R-:W-:Y:S05]  /*9710*/  BSYNC B1 ;  /* 0x0000000000017941 */ /* 0x000fea0003800000 */
.L_x_181:
        /* <DEDUP_REMOVED lines=12> */
.L_x_184:
[----:B------:R-:W-:Y:S05]  /*97e0*/  BSYNC B1 ;  /* 0x0000000000017941 */ /* 0x000fea0003800000 */
.L_x_183:
        /* <DEDUP_REMOVED lines=12> */
.L_x_186:
[----:B------:R-:W-:Y:S05]  /*98b0*/  BSYNC B1 ;  /* 0x0000000000017941 */ /* 0x000fea0003800000 */
.L_x_185:
        /* <DEDUP_REMOVED lines=12> */
.L_x_188:
[----:B------:R-:W-:Y:S05]  /*9980*/  BSYNC B1 ;  /* 0x0000000000017941 */ /* 0x000fea0003800000 */
.L_x_187:
        /* <DEDUP_REMOVED lines=12> */
.L_x_190:
[----:B------:R-:W-:Y:S05]  /*9a50*/  BSYNC B1 ;  /* 0x0000000000017941 */ /* 0x000fea0003800000 */
.L_x_189:
        /* <DEDUP_REMOVED lines=12> */
.L_x_192:
[----:B------:R-:W-:Y:S05]  /*9b20*/  BSYNC B1 ;  /* 0x0000000000017941 */ /* 0x000fea0003800000 */
.L_x_191:
[----:B-----5:R-:W-:Y:S01]  /*9b30*/  LOP3.LUT R32, R32, 0xff, RZ, 0xc0, !PT ;  /* 0x000000ff20207812 */ /* 0x020fe200078ec0ff */
[----:B------:R-:W-:Y:S01]  /*9b40*/  BSSY B1, `(.L_x_193) ;  /* 0x000000b000017945 */ /* 0x000fe20003800000 */
[----:B------:R-:W-:Y:S02]  /*9b50*/  ISETP.LT.OR P3, PT, R42, 0x19, !P1 ;  /* 0x000000192a00780c */ /* 0x000fe40004f61670 */
[----:B------:R-:W-:-:S05]  /*9b60*/  F2FP.F16.E5M2.UNPACK_B R32, R32 ;  /* 0x00000020ff20723e */ /* 0x000fca00020004ff */
[----:B------:R-:W-:-:S05]  /*9b70*/  HADD2.F32 R32, -RZ, R32.H0_H0 ;  /* 0x20000020ff207230 */ /* 0x000fca0000004100 */
[----:B------:R-:W-:-:S04]  /*9b80*/  FMUL R32, R32, UR21 ;  /* 0x0000001520207c20 */ /* 0x000fc80008400000 */
[----:B------:R-:W-:Y:S01]  /*9b90*/  FFMA R32, R23, UR20, R32 ;  /* 0x0000001417207c23 */ /* 0x000fe20008000020 */
[----:B------:R-:W-:-:S04]  /*9ba0*/  PRMT R23, RZ, 0x7610, R23 ;  /* 0x00007610ff177816 */ /* 0x000fc80000000017 */
[----:B0-----:R-:W-:-:S05]  /*9bb0*/  F2FP.SATFINITE.E5M2.F32.PACK_AB_MERGE_C R33, RZ, R32, RZ ;  /* 0x00000020ff21723e */ /* 0x001fca00048060ff */
[----:B------:R0:W-:Y:S01]  /*9bc0*/  @!P2 STG.E.U8 desc[UR14][R28.64+0x19], R33 ;  /* 0x000019211c00a986 */ /* 0x0001e2000c10110e */
[----:B------:R-:W-:Y:S05]  /*9bd0*/  @P3 BRA `(.L_x_194) ;  /* 0x0000000000043947 */ /* 0x000fea0003800000 */
[----:B------:R0:W5:Y:S02]  /*9be0*/  LDG.E.U8 R23, desc[UR14][R26.64+0x18] ;  /* 0x0000180e1a177981 */ /* 0x000164000c1e1100 */
.L_x_194:
[----:B------:R-:W-:Y:S05]  /*9bf0*/  BSYNC B1 ;  /* 0x0000000000017941 */ /* 0x000fea0003800000 */
.L_x_193:
        /* <DEDUP_REMOVED lines=8> */
[----:B------:R-:W-:-:S05]  /*9c80*/  F2FP.SATFINITE.E5M2.F32.PACK_AB_MERGE_C R23, RZ, R23, RZ ;  /* 0x00000017ff17723e */ /* 0x000fca00048060ff */
[----:B------:R0:W-:Y:S01]  /*9c90*/  @!P3 STG.E.U8 desc[UR14][R30.64+0x18], R23 ;  /* 0x000018171e00b986 */ /* 0x0001e2000c10110e */
[----:B------:R-:W-:Y:S05]  /*9ca0*/  @P2 BRA `(.L_x_196) ;  /* 0x0000000000042947 */ /* 0x000fea0003800000 */
[----:B------:R0:W5:Y:S02]  /*9cb0*/  LDG.E.U8 R22, desc[UR14][R26.64+0x19] ;  /* 0x0000190e1a167981 */ /* 0x000164000c1e1100 */
.L_x_196:
[----:B------:R-:W-:Y:S05]  /*9cc0*/  BSYNC B1 ;  /* 0x0000000000017941 */ /* 0x000fea0003800000 */
.L_x_195:
        /* <DEDUP_REMOVED lines=12> */
.L_x_198:
[----:B------:R-:W-:Y:S05]  /*9d90*/  BSYNC B1 ;  /* 0x0000000000017941 */ /* 0x000fea0003800000 */
.L_x_197:
        /* <DEDUP_REMOVED lines=12> */
.L_x_200:
[----:B------:R-:W-:Y:S05]  /*9e60*/  BSYNC B1 ;  /* 0x0000000000017941 */ /* 0x000fea0003800000 */
.L_x_199:
        /* <DEDUP_REMOVED lines=12> */
.L_x_202:
[----:B------:R-:W-:Y:S05]  /*9f30*/  BSYNC B1 ;  /* 0x0000000000017941 */ /* 0x000fea0003800000 */
.L_x_201:
        /* <DEDUP_REMOVED lines=12> */
.L_x_204:
[----:B------:R-:W-:Y:S05]  /*a000*/  BSYNC B1 ;  /* 0x0000000000017941 */ /* 0x000fea0003800000 */
.L_x_203:
        /* <DEDUP_REMOVED lines=12> */
.L_x_206:
[----:B------:R-:W-:Y:S05]  /*a0d0*/  BSYNC B1 ;  /* 0x0000000000017941 */ /* 0x000fea0003800000 */
.L_x_205:
        /* <DEDUP_REMOVED lines=12> */
.L_x_208:
[----:B------:R-:W-:Y:S05]  /*a1a0*/  BSYNC B1 ;  /* 0x0000000000017941 */ /* 0x000fea0003800000 */
.L_x_207:
        /* <DEDUP_REMOVED lines=12> */
.L_x_210:
[----:B------:R-:W-:Y:S05]  /*a270*/  BSYNC B1 ;  /* 0x0000000000017941 */ /* 0x000fea0003800000 */
.L_x_209:
        /* <DEDUP_REMOVED lines=12> */
.L_x_212:
[----:B------:R-:W-:Y:S05]  /*a340*/  BSYNC B1 ;  /* 0x0000000000017941 */ /* 0x000fea0003800000 */
.L_x_211:
        /* <DEDUP_REMOVED lines=12> */
.L_x_214:
[----:B------:R-:W-:Y:S05]  /*a410*/  BSYNC B1 ;  /* 0x0000000000017941 */ /* 0x000fea0003800000 */
.L_x_213:
        /* <DEDUP_REMOVED lines=12> */
.L_x_216:
[----:B------:R-:W-:Y:S05]  /*a4e0*/  BSYNC B1 ;  /* 0x0000000000017941 */ /* 0x000fea0003800000 */
.L_x_215:
        /* <DEDUP_REMOVED lines=12> */
.L_x_218:
[----:B------:R-:W-:Y:S05]  /*a5b0*/  BSYNC B1 ;  /* 0x0000000000017941 */ /* 0x000fea0003800000 */
.L_x_217:
        /* <DEDUP_REMOVED lines=12> */
.L_x_220:
[----:B------:R-:W-:Y:S05]  /*a680*/  BSYNC B1 ;  /* 0x0000000000017941 */ /* 0x000fea0003800000 */
.L_x_219:
        /* <DEDUP_REMOVED lines=12> */
.L_x_222:
[----:B------:R-:W-:Y:S05]  /*a750*/  BSYNC B1 ;  /* 0x0000000000017941 */ /* 0x000fea0003800000 */
.L_x_221:
        /* <DEDUP_REMOVED lines=12> */
.L_x_224:
[----:B------:R-:W-:Y:S05]  /*a820*/  BSYNC B1 ;  /* 0x0000000000017941 */ /* 0x000fea0003800000 */
.L_x_223:
        /* <DEDUP_REMOVED lines=12> */
.L_x_226:
[----:B------:R-:W-:Y:S05]  /*a8f0*/  BSYNC B1 ;  /* 0x0000000000017941 */ /* 0x000fea0003800000 */
.L_x_225:
        /* <DEDUP_REMOVED lines=12> */
.L_x_228:
[----:B------:R-:W-:Y:S05]  /*a9c0*/  BSYNC B1 ;  /* 0x0000000000017941 */ /* 0x000fea0003800000 */
.L_x_227:
        /* <DEDUP_REMOVED lines=12> */
.L_x_230:
[----:B------:R-:W-:Y:S05]  /*aa90*/  BSYNC B1 ;  /* 0x0000000000017941 */ /* 0x000fea0003800000 */
.L_x_229:
        /* <DEDUP_REMOVED lines=12> */
.L_x_232:
[----:B------:R-:W-:Y:S05]  /*ab60*/  BSYNC B1 ;  /* 0x0000000000017941 */ /* 0x000fea0003800000 */
.L_x_231:
        /* <DEDUP_REMOVED lines=12> */
.L_x_234:
[----:B------:R-:W-:Y:S05]  /*ac30*/  BSYNC B1 ;  /* 0x0000000000017941 */ /* 0x000fea0003800000 */
.L_x_233:
        /* <DEDUP_REMOVED lines=12> */
.L_x_236:
[----:B------:R-:W-:Y:S05]  /*ad00*/  BSYNC B1 ;  /* 0x0000000000017941 */ /* 0x000fea0003800000 */
.L_x_235:
[----:B-----5:R-:W-:Y:S01]  /*ad10*/  LOP3.LUT R2, R2, 0xff, RZ, 0xc0, !PT ;  /* 0x000000ff02027812 */ /* 0x020fe200078ec0ff */
[----:B------:R-:W-:Y:S01]  /*ad20*/  BSSY B1, `(.L_x_237) ;  /* 0x000000b000017945 */ /* 0x000fe20003800000 */
[----:B------:R-:W-:Y:S02]  /*ad30*/  ISETP.LT.OR P3, PT, R42, 0x49, !P0 ;  /* 0x000000492a00780c */ /* 0x000fe40004761670 */
[----:B------:R-:W-:-:S05]  /*ad40*/  F2FP.F16.E5M2.UNPACK_B R2, R2 ;  /* 0x00000002ff02723e */ /* 0x000fca00020004ff */
[----:B------:R-:W-:-:S05]  /*ad50*/  HADD2.F32 R2, -RZ, R2.H0_H0 ;  /* 0x20000002ff027230 */ /* 0x000fca0000004100 */
[----:B0-----:R-:W-:-:S04]  /*ad60*/  FMUL R3, R2, UR21 ;  /* 0x0000001502037c20 */ /* 0x001fc80008400000 */
[----:B------:R-:W-:Y:S01]  /*ad70*/  FFMA R3, R0, UR20, R3 ;  /* 0x0000001400037c23 */ /* 0x000fe20008000003 */
[----:B------:R-:W-:-:S04]  /*ad80*/  PRMT R0, RZ, 0x7610, R0 ;  /* 0x00007610ff007816 */ /* 0x000fc80000000000 */
[----:B------:R-:W-:-:S05]  /*ad90*/  F2FP.SATFINITE.E5M2.F32.PACK_AB_MERGE_C R3, RZ, R3, RZ ;  /* 0x00000003ff03723e */ /* 0x000fca00048060ff */
[----:B------:R0:W-:Y:S01]  /*ada0*/  @!P2 STG.E.U8 desc[UR14][R30.64+0x41], R3 ;  /* 0x000041031e00a986 */ /* 0x0001e2000c10110e */
[----:B------:R-:W-:Y:S05]  /*adb0*/  @P3 BRA `(.L_x_238) ;  /* 0x0000000000043947 */ /* 0x000fea0003800000 */
[----:B------:R0:W5:Y:S02]  /*adc0*/  LDG.E.U8 R0, desc[UR14][R24.64+0x48] ;  /* 0x0000480e18007981 */ /* 0x000164000c1e1100 */
.L_x_238:
[----:B------:R-:W-:Y:S05]  /*add0*/  BSYNC B1 ;  /* 0x0000000000017941 */ /* 0x000fea0003800000 */
.L_x_237:
[----:B------:R-:W2:Y:S01]  /*ade0*/  LDL.LU R2, [R1] ;  /* 0x0000000001027983 */ /* 0x000ea20000300800 */
[----:B-----5:R-:W-:Y:S01]  /*adf0*/  LOP3.LUT R0, R0, 0xff, RZ, 0xc0, !PT ;  /* 0x000000ff00007812 */ /* 0x020fe200078ec0ff */
[----:B------:R-:W-:Y:S01]  /*ae00*/  BSSY B1, `(.L_x_239) ;  /* 0x000000b000017945 */ /* 0x000fe20003800000 */
[----:B------:R-:W-:Y:S02]  /*ae10*/  ISETP.LT.OR P2, PT, R42, 0x4a, !P0 ;  /* 0x0000004a2a00780c */ /* 0x000fe40004741670 */
[----:B------:R-:W-:-:S05]  /*ae20*/  F2FP.F16.E5M2.UNPACK_B R0, R0 ;  /* 0x00000000ff00723e */ /* 0x000fca00020004ff */
[----:B------:R-:W-:-:S05]  /*ae30*/  HADD2.F32 R0, -RZ, R0.H0_H0 ;  /* 0x20000000ff007230 */ /* 0x000fca0000004100 */
[----:B------:R-:W-:-:S04]  /*ae40*/  FMUL R0, R0, UR21 ;  /* 0x0000001500007c20 */ /* 0x000fc80008400000 */
[----:B--2---:R-:W-:-:S05]  /*ae50*/  FFMA R0, R2, UR20, R0 ;  /* 0x0000001402007c23 */ /* 0x004fca0008000000 */
[----:B0-----:R-:W-:Y:S02]  /*ae60*/  F2FP.SATFINITE.E5M2.F32.PACK_AB_MERGE_C R3, RZ, R0, RZ ;  /* 0x00000000ff03723e */ /* 0x001fe400048060ff */
[----:B------:R-:W-:-:S03]  /*ae70*/  PRMT R0, RZ, 0x7610, R0 ;  /* 0x00007610ff007816 */ /* 0x000fc60000000000 */
[----:B------:R0:W-:Y:S01]  /*ae80*/  @!P3 STG.E.U8 desc[UR14][R28.64+0x48], R3 ;  /* 0x000048031c00b986 */ /* 0x0001e2000c10110e */
[----:B------:R-:W-:Y:S05]  /*ae90*/  @P2 BRA `(.L_x_240) ;  /* 0x0000000000042947 */ /* 0x000fea0003800000 */
[----:B------:R2:W5:Y:S02]  /*aea0*/  LDG.E.U8 R0, desc[UR14][R24.64+0x49] ;  /* 0x0000490e18007981 */ /* 0x000564000c1e1100 */
.L_x_240:
[----:B------:R-:W-:Y:S05]  /*aeb0*/  BSYNC B1 ;  /* 0x0000000000017941 */ /* 0x000fea0003800000 */
.L_x_239:
[----:B------:R-:W3:Y:S01]  /*aec0*/  LDL.LU R2, [R1+0x4] ;  /* 0x0000040001027983 */ /* 0x000ee20000300800 */
[----:B-----5:R-:W-:Y:S01]  /*aed0*/  LOP3.LUT R0, R0, 0xff, RZ, 0xc0, !PT ;  /* 0x000000ff00007812 */ /* 0x020fe200078ec0ff */
[----:B------:R-:W-:Y:S01]  /*aee0*/  BSSY B1, `(.L_x_241) ;  /* 0x000000b000017945 */ /* 0x000fe20003800000 */
[----:B------:R-:W-:Y:S02]  /*aef0*/  ISETP.LT.OR P3, PT, R42, 0x49, !P1 ;  /* 0x000000492a00780c */ /* 0x000fe40004f61670 */
[----:B------:R-:W-:-:S05]  /*af00*/  F2FP.F16.E5M2.UNPACK_B R0, R0 ;  /* 0x00000000ff00723e */ /* 0x000fca00020004ff */
[----:B------:R-:W-:-:S05]  /*af10*/  HADD2.F32 R0, -RZ, R0.H0_H0 ;  /* 0x20000000ff007230 */ /* 0x000fca0000004100 */
[----:B------:R-:W-:-:S04]  /*af20*/  FMUL R0, R0, UR21 ;  /* 0x0000001500007c20 */ /* 0x000fc80008400000 */
[----:B---3--:R-:W-:-:S05]  /*af30*/  FFMA R0, R2, UR20, R0 ;  /* 0x0000001402007c23 */ /* 0x008fca0008000000 */
[----:B0-----:R-:W-:Y:S02]  /*af40*/  F2FP.SATFINITE.E5M2.F32.PACK_AB_MERGE_C R3, RZ, R0, RZ ;  /* 0x00000000ff03723e */ /* 0x001fe400048060ff */
[----:B------:R-:W-:-:S03]  /*af50*/  PRMT R0, RZ, 0x7610, R0 ;  /* 0x00007610ff007816 */ /* 0x000fc60000000000 */
[----:B------:R0:W-:Y:S01]  /*af60*/  @!P2 STG.E.U8 desc[UR14][R28.64+0x49], R3 ;  /* 0x000049031c00a986 */ /* 0x0001e2000c10110e */
[----:B------:R-:W-:Y:S05]  /*af70*/  @P3 BRA `(.L_x_242) ;  /* 0x0000000000043947 */ /* 0x000fea0003800000 */
[----:B------:R3:W5:Y:S02]  /*af80*/  LDG.E.U8 R0, desc[UR14][R26.64+0x48] ;  /* 0x0000480e1a007981 */ /* 0x000764000c1e1100 */
.L_x_242:
[----:B------:R-:W-:Y:S05]  /*af90*/  BSYNC B1 ;  /* 0x0000000000017941 */ /* 0x000fea0003800000 */
.L_x_241:
[----:B------:R-:W2:Y:S01]  /*afa0*/  LDL.LU R2, [R1+0x8] ;  /* 0x0000080001027983 */ /* 0x000ea20000300800 */
        /* <DEDUP_REMOVED lines=12> */
.L_x_244:
[----:B------:R-:W-:Y:S05]  /*b070*/  BSYNC B1 ;  /* 0x0000000000017941 */ /* 0x000fea0003800000 */
.L_x_243:
        /* <DEDUP_REMOVED lines=13> */
.L_x_246:
[----:B------:R-:W-:Y:S05]  /*b150*/  BSYNC B1 ;  /* 0x0000000000017941 */ /* 0x000fea0003800000 */
.L_x_245:
        /* <DEDUP_REMOVED lines=13> */
.L_x_248:
[----:B------:R-:W-:Y:S05]  /*b230*/  BSYNC B1 ;  /* 0x0000000000017941 */ /* 0x000fea0003800000 */
.L_x_247:
        /* <DEDUP_REMOVED lines=13> */
.L_x_250:
[----:B------:R-:W-:Y:S05]  /*b310*/  BSYNC B1 ;  /* 0x0000000000017941 */ /* 0x000fea0003800000 */
.L_x_249:
        /* <DEDUP_REMOVED lines=13> */
.L_x_252:
[----:B------:R-:W-:Y:S05]  /*b3f0*/  BSYNC B1 ;  /* 0x0000000000017941 */ /* 0x000fea0003800000 */
.L_x_251:
        /* <DEDUP_REMOVED lines=13> */
.L_x_254:
[----:B------:R-:W-:Y:S05]  /*b4d0*/  BSYNC B1 ;  /* 0x0000000000017941 */ /* 0x000fea0003800000 */
.L_x_253:
        /* <DEDUP_REMOVED lines=13> */
.L_x_256:
[----:B------:R-:W-:Y:S05]  /*b5b0*/  BSYNC B1 ;  /* 0x0000000000017941 */ /* 0x000fea0003800000 */
.L_x_255:
        /* <DEDUP_REMOVED lines=13> */
.L_x_258:
[----:B------:R-:W-:Y:S05]  /*b690*/  BSYNC B1 ;  /* 0x0000000000017941 */ /* 0x000fea0003800000 */
.L_x_257:
        /* <DEDUP_REMOVED lines=13> */
.L_x_260:
[----:B------:R-:W-:Y:S05]  /*b770*/  BSYNC B1 ;  /* 0x0000000000017941 */ /* 0x000fea0003800000 */
.L_x_259:
        /* <DEDUP_REMOVED lines=13> */
.L_x_262:
[----:B------:R-:W-:Y:S05]  /*b850*/  BSYNC B1 ;  /* 0x0000000000017941 */ /* 0x000fea0003800000 */
.L_x_261:
        /* <DEDUP_REMOVED lines=13> */
.L_x_264:
[----:B------:R-:W-:Y:S05]  /*b930*/  BSYNC B1 ;  /* 0x0000000000017941 */ /* 0x000fea0003800000 */
.L_x_263:
        /* <DEDUP_REMOVED lines=13> */
.L_x_266:
[----:B------:R-:W-:Y:S05]  /*ba10*/  BSYNC B1 ;  /* 0x0000000000017941 */ /* 0x000fea0003800000 */
.L_x_265:
        /* <DEDUP_REMOVED lines=13> */
.L_x_268:
[----:B------:R-:W-:Y:S05]  /*baf0*/  BSYNC B1 ;  /* 0x0000000000017941 */ /* 0x000fea0003800000 */
.L_x_267:
        /* <DEDUP_REMOVED lines=13> */
.L_x_270:
[----:B------:R-:W-:Y:S05]  /*bbd0*/  BSYNC B1 ;  /* 0x0000000000017941 */ /* 0x000fea0003800000 */
.L_x_269:
        /* <DEDUP_REMOVED lines=13> */
.L_x_272:
[----:B------:R-:W-:Y:S05]  /*bcb0*/  BSYNC B1 ;  /* 0x0000000000017941 */ /* 0x000fea0003800000 */
.L_x_271:
        /* <DEDUP_REMOVED lines=13> */
.L_x_274:
[----:B------:R-:W-:Y:S05]  /*bd90*/  BSYNC B1 ;  /* 0x0000000000017941 */ /* 0x000fea0003800000 */
.L_x_273:
        /* <DEDUP_REMOVED lines=13> */
.L_x_276:
[----:B------:R-:W-:Y:S05]  /*be70*/  BSYNC B1 ;  /* 0x0000000000017941 */ /* 0x000fea0003800000 */
.L_x_275:
        /* <DEDUP_REMOVED lines=13> */
.L_x_278:
[----:B------:R-:W-:Y:S05]  /*bf50*/  BSYNC B1 ;  /* 0x0000000000017941 */ /* 0x000fea0003800000 */
.L_x_277:
        /* <DEDUP_REMOVED lines=13> */
.L_x_280:
[----:B------:R-:W-:Y:S05]  /*c030*/  BSYNC B1 ;  /* 0x0000000000017941 */ /* 0x000fea0003800000 */
.L_x_279:
        /* <DEDUP_REMOVED lines=13> */
.L_x_282:
[----:B------:R-:W-:Y:S05]  /*c110*/  BSYNC B1 ;  /* 0x0000000000017941 */ /* 0x000fea0003800000 */
.L_x_281:
        /* <DEDUP_REMOVED lines=13> */
.L_x_284:
[----:B------:R-:W-:Y:S05]  /*c1f0*/  BSYNC B1 ;  /* 0x0000000000017941 */ /* 0x000fea0003800000 */
.L_x_283:
        /* <DEDUP_REMOVED lines=13> */
.L_x_286:
[----:B------:R-:W-:Y:S05]  /*c2d0*/  BSYNC B1 ;  /* 0x0000000000017941 */ /* 0x000fea0003800000 */
.L_x_285:
        /* <DEDUP_REMOVED lines=13> */
.L_x_288:
[----:B------:R-:W-:Y:S05]  /*c3b0*/  BSYNC B1 ;  /* 0x0000000000017941 */ /* 0x000fea0003800000 */
.L_x_287:
        /* <DEDUP_REMOVED lines=13> */
.L_x_290:
[----:B------:R-:W-:Y:S05]  /*c490*/  BSYNC B1 ;  /* 0x0000000000017941 */ /* 0x000fea0003800000 */
.L_x_289:
        /* <DEDUP_REMOVED lines=13> */
.L_x_292:
[----:B------:R-:W-:Y:S05]  /*c570*/  BSYNC B1 ;  /* 0x0000000000017941 */ /* 0x000fea0003800000 */
.L_x_291:
[----:B------:R-:W-:Y:S05]  /*c580*/  @P1 BRA `(.L_x_293) ;  /* 0x0000002000a41947 */ /* 0x000fea0003800000 */
[----:B------:R-:W2:Y:S01]  /*c590*/  LDL.LU R2, [R1+0x6c] ;  /* 0x00006c0001027983 */ /* 0x000ea20000300800 */
[----:B-----5:R-:W-:-:S04]  /*c5a0*/  LOP3.LUT R0, R0, 0xff, RZ, 0xc0, !PT ;  /* 0x000000ff00007812 */ /* 0x020fc800078ec0ff */
[----:B------:R-:W-:-:S05]  /*c5b0*/  F2FP.F16.E5M2.UNPACK_B R0, R0 ;  /* 0x00000000ff00723e */ /* 0x000fca00020004ff */
[----:B------:R-:W-:-:S05]  /*c5c0*/  HADD2.F32 R0, -RZ, R0.H0_H0 ;  /* 0x20000000ff007230 */ /* 0x000fca0000004100 */
[----:B------:R-:W-:-:S04]  /*c5d0*/  FMUL R0, R0, UR21 ;  /* 0x0000001500007c20 */ /* 0x000fc80008400000 */
[----:B--2---:R-:W-:-:S05]  /*c5e0*/  FFMA R0, R2, UR20, R0 ;  /* 0x0000001402007c23 */ /* 0x004fca0008000000 */
[----:B0-----:R-:W-:-:S05]  /*c5f0*/  F2FP.SATFINITE.E5M2.F32.PACK_AB_MERGE_C R3, RZ, R0, RZ ;  /* 0x00000000ff03723e */ /* 0x001fca00048060ff */
[----:B------:R0:W-:Y:S01]  /*c600*/  STG.E.U8 desc[UR14][R30.64+0x79], R3 ;  /* 0x000079031e007986 */ /* 0x0001e2000c10110e */
[----:B------:R-:W-:Y:S05]  /*c610*/  BRA `(.L_x_293) ;  /* 0x0000002000807947 */ /* 0x000fea0003800000 */
.L_x_36:
[----:B------:R-:W-:Y:S01]  /*c620*/  ISETP.GE.AND P3, PT, R41, 0x1, PT ;  /* 0x000000012900780c */ /* 0x000fe20003f66270 */
[----:B------:R-:W-:Y:S01]  /*c630*/  FMUL R227, R227, UR20 ;  /* 0x00000014e3e37c20 */ /* 0x000fe20008400000 */
[----:B------:R-:W-:Y:S01]  /*c640*/  ISETP.GE.AND P2, PT, R41, 0x9, PT ;  /* 0x000000092900780c */ /* 0x000fe20003f46270 */
[----:B------:R-:W-:Y:S01]  /*c650*/  FMUL R228, R228, UR20 ;  /* 0x00000014e4e47c20 */ /* 0x000fe20008400000 */
[C---:B------:R-:W-:Y:S01]  /*c660*/  ISETP.LT.OR P0, PT, R42.reuse, 0x1, !P3 ;  /* 0x000000012a00780c */ /* 0x040fe20005f01670 */
[----:B------:R-:W-:Y:S01]  /*c670*/  FMUL R225, R225, UR20 ;  /* 0x00000014e1e17c20 */ /* 0x000fe20008400000 */
[----:B------:R-:W-:Y:S01]  /*c680*/  ISETP.LT.OR P1, PT, R42, 0x2, !P3 ;  /* 0x000000022a00780c */ /* 0x000fe20005f21670 */
[----:B------:R-:W-:Y:S01]  /*c690*/  FMUL R226, R226, UR20 ;  /* 0x00000014e2e27c20 */ /* 0x000fe20008400000 */
[----:B------:R-:W-:Y:S02]  /*c6a0*/  ISETP.LT.OR P6, PT, R42, 0x2, !P2 ;  /* 0x000000022a00780c */ /* 0x000fe400057c1670 */
[----:B------:R-:W-:-:S02]  /*c6b0*/  F2FP.SATFINITE.E5M2.F32.PACK_AB_MERGE_C R33, RZ, R228, RZ ;  /* 0x000000e4ff21723e */ /* 0x000fc400048060ff */
[----:B------:R-:W-:Y:S02]  /*c6c0*/  F2FP.SATFINITE.E5M2.F32.PACK_AB_MERGE_C R227, RZ, R227, RZ ;  /* 0x000000e3ffe3723e */ /* 0x000fe400048060ff */
[C---:B------:R-:W-:Y:S02]  /*c6d0*/  ISETP.LT.OR P5, PT, R42.reuse, 0x1, !P2 ;  /* 0x000000012a00780c */ /* 0x040fe400057a1670 */
[----:B------:R-:W-:Y:S01]  /*c6e0*/  F2FP.SATFINITE.E5M2.F32.PACK_AB_MERGE_C R225, RZ, R225, RZ ;  /* 0x000000e1ffe1723e */ /* 0x000fe200048060ff */
[----:B------:R0:W-:Y:S01]  /*c6f0*/  @!P0 STG.E.U8 desc[UR14][R24.64], R33 ;  /* 0x0000002118008986 */ /* 0x0001e2000c10110e */
[----:B------:R-:W-:Y:S01]  /*c700*/  ISETP.LT.OR P0, PT, R42, 0x9, !P3 ;  /* 0x000000092a00780c */ /* 0x000fe20005f01670 */
[----:B------:R-:W-:Y:S01]  /*c710*/  FMUL R224, R224, UR20 ;  /* 0x00000014e0e07c20 */ /* 0x000fe20008400000 */
[----:B------:R-:W-:Y:S01]  /*c720*/  F2FP.SATFINITE.E5M2.F32.PACK_AB_MERGE_C R35, RZ, R226, RZ ;  /* 0x000000e2ff23723e */ /* 0x000fe200048060ff */
[----:B------:R-:W-:Y:S01]  /*c730*/  @!P1 STG.E.U8 desc[UR14][R24.64+0x1], R227 ;  /* 0x000001e318009986 */ /* 0x000fe2000c10110e */
[----:B------:R-:W-:-:S03]  /*c740*/  ISETP.LT.OR P1, PT, R42, 0xa, !P3 ;  /* 0x0000000a2a00780c */ /* 0x000fc60005f21670 */
[----:B------:R-:W-:Y:S01]  /*c750*/  @!P6 STG.E.U8 desc[UR14][R26.64+0x1], R225 ;  /* 0x000001e11a00e986 */ /* 0x000fe2000c10110e */
[----:B------:R-:W-:Y:S01]  /*c760*/  ISETP.LT.OR P6, PT, R42, 0xa, !P2 ;  /* 0x0000000a2a00780c */ /* 0x000fe200057c1670 */
[----:B------:R-:W-:Y:S01]  /*c770*/  FMUL R223, R223, UR20 ;  /* 0x00000014dfdf7c20 */ /* 0x000fe20008400000 */
[----:B------:R-:W-:Y:S01]  /*c780*/  FMUL R221, R221, UR20 ;  /* 0x00000014dddd7c20 */ /* 0x000fe20008400000 */
[----:B------:R2:W-:Y:S01]  /*c790*/  @!P5 STG.E.U8 desc[UR14][R26.64], R35 ;  /* 0x000000231a00d986 */ /* 0x0005e2000c10110e */
[----:B0-----:R-:W-:Y:S02]  /*c7a0*/  F2FP.SATFINITE.E5M2.F32.PACK_AB_MERGE_C R33, RZ, R224, RZ ;  /* 0x000000e0ff21723e */ /* 0x001fe400048060ff */
[----:B------:R-:W-:Y:S01]  /*c7b0*/  F2FP.SATFINITE.E5M2.F32.PACK_AB_MERGE_C R223, RZ, R223, RZ ;  /* 0x000000dfffdf723e */ /* 0x000fe200048060ff */
[----:B------:R-:W-:Y:S01]  /*c7c0*/  FMUL R222, R222, UR20 ;  /* 0x00000014dede7c20 */ /* 0x000fe20008400000 */
[----:B------:R-:W-:Y:S01]  /*c7d0*/  ISETP.LT.OR P5, PT, R42, 0x9, !P2 ;  /* 0x000000092a00780c */ /* 0x000fe200057a1670 */
[----:B------:R-:W-:Y:S01]  /*c7e0*/  FMUL R220, R220, UR20 ;  /* 0x00000014dcdc7c20 */ /* 0x000fe20008400000 */
[----:B------:R-:W-:Y:S01]  /*c7f0*/  F2FP.SATFINITE.E5M2.F32.PACK_AB_MERGE_C R221, RZ, R221, RZ ;  /* 0x000000ddffdd723e */ /* 0x000fe200048060ff */
[----:B------:R0:W-:Y:S01]  /*c800*/  @!P0 STG.E.U8 desc[UR14][R24.64+0x8], R33 ;  /* 0x0000082118008986 */ /* 0x0001e2000c10110e */
[----:B------:R-:W-:-:S03]  /*c810*/  ISETP.LT.OR P0, PT, R42, 0x11, !P3 ;  /* 0x000000112a00780c */ /* 0x000fc60005f01670 */
[----:B------:R-:W-:Y:S01]  /*c820*/  @!P1 STG.E.U8 desc[UR14][R24.64+0x9], R223 ;  /* 0x000009df18009986 */ /* 0x000fe2000c10110e */
[----:B------:R-:W-:-:S03]  /*c830*/  ISETP.LT.OR P1, PT, R42, 0x12, !P3 ;  /* 0x000000122a00780c */ /* 0x000fc60005f21670 */
[----:B------:R-:W-:Y:S01]  /*c840*/  @!P6 STG.E.U8 desc[UR14][R26.64+0x9], R221 ;  /* 0x000009dd1a00e986 */ /* 0x000fe2000c10110e */
[C---:B------:R-:W-:Y:S01]  /*c850*/  ISETP.LT.OR P6, PT, R42.reuse, 0x12, !P2 ;  /* 0x000000122a00780c */ /* 0x040fe200057c1670 */
[----:B------:R-:W-:Y:S01]  /*c860*/  FMUL R219, R219, UR20 ;  /* 0x00000014dbdb7c20 */ /* 0x000fe20008400000 */
[----:B--2---:R-:W-:Y:S01]  /*c870*/  F2FP.SATFINITE.E5M2.F32.PACK_AB_MERGE_C R35, RZ, R222, RZ ;  /* 0x000000deff23723e */ /* 0x004fe200048060ff */
[----:B------:R-:W-:Y:S01]  /*c880*/  FMUL R217, R217, UR20 ;  /* 0x00000014d9d97c20 */ /* 0x000fe20008400000 */
[----:B0-----:R-:W-:Y:S01]  /*c890*/  F2FP.SATFINITE.E5M2.F32.PACK_AB_MERGE_C R33, RZ, R220, RZ ;  /* 0x000000dcff21723e */ /* 0x001fe200048060ff */
[----:B------:R-:W2:Y:S01]  /*c8a0*/  LDL.LU R226, [R1+0x8] ;  /* 0x0000080001e27983 */ /* 0x000ea20000300800 */
[----:B------:R-:W-:Y:S02]  /*c8b0*/  F2FP.SATFINITE.E5M2.F32.PACK_AB_MERGE_C R219, RZ, R219, RZ ;  /* 0x000000dbffdb723e */ /* 0x000fe400048060ff */
[----:B------:R-:W-:Y:S01]  /*c8c0*/  F2FP.SATFINITE.E5M2.F32.PACK_AB_MERGE_C R217, RZ, R217, RZ ;  /* 0x000000d9ffd9723e */ /* 0x000fe200048060ff */
[----:B------:R0:W-:Y:S01]  /*c8d0*/  @!P5 STG.E.U8 desc[UR14][R26.64+0x8], R35 ;  /* 0x000008231a00d986 */ /* 0x0001e2000c10110e */
[----:B------:R-:W-:Y:S01]  /*c8e0*/  ISETP.LT.OR P5, PT, R42, 0x11, !P2 ;  /* 0x000000112a00780c */ /* 0x000fe200057a1670 */
[----:B------:R-:W-:-:S02]  /*c8f0*/  FMUL R218, R218, UR20 ;  /* 0x00000014dada7c20 */ /* 0x000fc40008400000 */
[----:B------:R-:W3:Y:S04]  /*c900*/  LDL.LU R227, [R1+0x4] ;  /* 0x0000040001e37983 */ /* 0x000ee80000300800 */
[----:B------:R-:W4:Y:S04]  /*c910*/  LDL.LU R225, [R1] ;  /* 0x0000000001e17983 */ /* 0x000f280000300800 */
[----:B------:R1:W-:Y:S01]  /*c920*/  @!P0 STG.E.U8 desc[UR14][R24.64+0x10], R33 ;  /* 0x0000102118008986 */ /* 0x0003e2000c10110e */
[----:B------:R-:W-:-:S03]  /*c930*/  ISETP.LT.OR P0, PT, R42, 0x19, !P3 ;  /* 0x000000192a00780c */ /* 0x000fc60005f01670 */
[----:B------:R-:W-:Y:S01]  /*c940*/  @!P1 STG.E.U8 desc[UR14][R24.64+0x11], R219 ;  /* 0x000011db18009986 */ /* 0x000fe2000c10110e */
[----:B------:R-:W-:-:S03]  /*c950*/  ISETP.LT.OR P1, PT, R42, 0x1a, !P3 ;  /* 0x0000001a2a00780c */ /* 0x000fc60005f21670 */
[----:B------:R-:W-:Y:S01]  /*c960*/  @!P6 STG.E.U8 desc[UR14][R26.64+0x11], R217 ;  /* 0x000011d91a00e986 */ /* 0x000fe2000c10110e */
[----:B------:R-:W-:Y:S01]  /*c970*/  ISETP.LT.OR P6, PT, R42, 0x1a, !P2 ;  /* 0x0000001a2a00780c */ /* 0x000fe200057c1670 */
[----:B------:R-:W-:Y:S01]  /*c980*/  FMUL R216, R216, UR20 ;  /* 0x00000014d8d87c20 */ /* 0x000fe20008400000 */
[----:B0-----:R-:W-:Y:S01]  /*c990*/  F2FP.SATFINITE.E5M2.F32.PACK_AB_MERGE_C R35, RZ, R218, RZ ;  /* 0x000000daff23723e */ /* 0x001fe200048060ff */
[----:B------:R-:W-:Y:S01]  /*c9a0*/  FMUL R215, R215, UR20 ;  /* 0x00000014d7d77c20 */ /* 0x000fe20008400000 */
[----:B------:R-:W-:Y:S01]  /*c9b0*/  FMUL R213, R213, UR20 ;  /* 0x00000014d5d57c20 */ /* 0x000fe20008400000 */
[----:B------:R-:W-:Y:S01]  /*c9c0*/  FMUL R214, R214, UR20 ;  /* 0x00000014d6d67c20 */ /* 0x000fe20008400000 */
[----:B-1----:R-:W-:Y:S01]  /*c9d0*/  F2FP.SATFINITE.E5M2.F32.PACK_AB_MERGE_C R33, RZ, R216, RZ ;  /* 0x000000d8ff21723e */ /* 0x002fe200048060ff */
[----:B------:R0:W-:Y:S01]  /*c9e0*/  @!P5 STG.E.U8 desc[UR14][R26.64+0x10], R35 ;  /* 0x000010231a00d986 */ /* 0x0001e2000c10110e */
[----:B------:R-:W-:Y:S02]  /*c9f0*/  F2FP.SATFINITE.E5M2.F32.PACK_AB_MERGE_C R215, RZ, R215, RZ ;  /* 0x000000d7ffd7723e */ /* 0x000fe400048060ff */
        /* <DEDUP_REMOVED lines=12> */
[----:B-1----:R-:W-:Y:S01]  /*cac0*/  F2FP.SATFINITE.E5M2.F32.PACK_AB_MERGE_C R33, RZ, R212, RZ ;  /* 0x000000d4ff21723e */ /* 0x002fe200048060ff */
[----:B------:R-:W-:Y:S01]  /*cad0*/  FMUL R210, R210, UR20 ;  /* 0x00000014d2d27c20 */ /* 0x000fe20008400000 */
[----:B------:R-:W-:Y:S01]  /*cae0*/  F2FP.SATFINITE.E5M2.F32.PACK_AB_MERGE_C R211, RZ, R211, RZ ;  /* 0x000000d3ffd3723e */ /* 0x000fe200048060ff */
[----:B------:R0:W-:Y:S01]  /*caf0*/  @!P5 STG.E.U8 desc[UR14][R26.64+0x18], R35 ;  /* 0x000018231a00d986 */ /* 0x0001e2000c10110e */
[C---:B------:R-:W-:Y:S02]  /*cb00*/  ISETP.LT.OR P5, PT, R42.reuse, 0x21, !P2 ;  /* 0x000000212a00780c */ /* 0x040fe400057a1670 */
        /* <DEDUP_REMOVED lines=111> */
[C---:B------:R-:W-:Y:S01]  /*d200*/  ISETP.LT.OR P5, PT, R42.reuse, 0x59, !P2 ;  /* 0x000000592a00780c */ /* 0x040fe200057a1670 */
[----:B------:R-:W-:Y:S01]  /*d210*/  FMUL R179, R179, UR20 ;  /* 0x00000014b3b37c20 */ /* 0x000fe20008400000 */
[----:B------:R-:W-:Y:S01]  /*d220*/  F2FP.SATFINITE.E5M2.F32.PACK_AB_MERGE_C R181, RZ, R181, RZ ;  /* 0x000000b5ffb5723e */ /* 0x000fe200048060ff */
[----:B------:R1:W-:Y:S04]  /*d230*/  @!P0 STG.E.U8 desc[UR14][R24.64+0x58], R33 ;  /* 0x0000582118008986 */ /* 0x0003e8000c10110e */
[----:B------:R-:W-:Y:S04]  /*d240*/  @!P1 STG.E.U8 desc[UR14][R24.64+0x59], R183 ;  /* 0x000059b718009986 */ /* 0x000fe8000c10110e */
[----:B------:R-:W-:Y:S01]  /*d250*/  @!P6 STG.E.U8 desc[UR14][R26.64+0x59], R181 ;  /* 0x000059b51a00e986 */ /* 0x000fe2000c10110e */
[----:B------:R-:W-:-:S02]  /*d260*/  ISETP.LT.OR P6, PT, R42, 0x62, !P3 ;  /* 0x000000622a00780c */ /* 0x000fc40005fc1670 */
[----:B0-----:R-:W-:Y:S01]  /*d270*/  F2FP.SATFINITE.E5M2.F32.PACK_AB_MERGE_C R35, RZ, R182, RZ ;  /* 0x000000b6ff23723e */ /* 0x001fe200048060ff */
[----:B------:R-:W-:Y:S01]  /*d280*/  FMUL R180, R180, UR20 ;  /* 0x00000014b4b47c20 */ /* 0x000fe20008400000 */
[----:B------:R-:W-:Y:S01]  /*d290*/  F2FP.SATFINITE.E5M2.F32.PACK_AB_MERGE_C R179, RZ, R179, RZ ;  /* 0x000000b3ffb3723e */ /* 0x000fe200048060ff */
[----:B------:R-:W-:Y:S01]  /*d2a0*/  FMUL R178, R178, UR20 ;  /* 0x00000014b2b27c20 */ /* 0x000fe20008400000 */
[----:B------:R-:W-:Y:S01]  /*d2b0*/  FMUL R177, R177, UR20 ;  /* 0x00000014b1b17c20 */ /* 0x000fe20008400000 */
[----:B------:R0:W-:Y:S01]  /*d2c0*/  @!P5 STG.E.U8 desc[UR14][R26.64+0x58], R35 ;  /* 0x000058231a00d986 */ /* 0x0001e2000c10110e */
[C---:B------:R-:W-:Y:S02]  /*d2d0*/  ISETP.LT.OR P5, PT, R42.reuse, 0x61, !P3 ;  /* 0x000000612a00780c */ /* 0x040fe40005fa1670 */
[----:B------:R-:W-:Y:S01]  /*d2e0*/  ISETP.LT.OR P0, PT, R42, 0x61, !P2 ;  /* 0x000000612a00780c */ /* 0x000fe20005701670 */
[----:B------:R-:W-:Y:S01]  /*d2f0*/  FMUL R176, R176, UR20 ;  /* 0x00000014b0b07c20 */ /* 0x000fe20008400000 */
[C---:B------:R-:W-:Y:S01]  /*d300*/  ISETP.LT.OR P1, PT, R42.reuse, 0x62, !P2 ;  /* 0x000000622a00780c */ /* 0x040fe20005721670 */
[----:B------:R-:W-:Y:S01]  /*d310*/  @!P6 STG.E.U8 desc[UR14][R24.64+0x61], R179 ;  /* 0x000061b31800e986 */ /* 0x000fe2000c10110e */
[----:B------:R-:W-:-:S02]  /*d320*/  ISETP.LT.OR P6, PT, R42, 0x69, !P3 ;  /* 0x000000692a00780c */ /* 0x000fc40005fc1670 */
[----:B-1----:R-:W-:Y:S01]  /*d330*/  F2FP.SATFINITE.E5M2.F32.PACK_AB_MERGE_C R33, RZ, R180, RZ ;  /* 0x000000b4ff21723e */ /* 0x002fe200048060ff */
[----:B------:R-:W-:Y:S01]  /*d340*/  FMUL R175, R175, UR20 ;  /* 0x00000014afaf7c20 */ /* 0x000fe20008400000 */
[----:B------:R-:W-:Y:S01]  /*d350*/  F2FP.SATFINITE.E5M2.F32.PACK_AB_MERGE_C R177, RZ, R177, RZ ;  /* 0x000000b1ffb1723e */ /* 0x000fe200048060ff */
[----:B------:R-:W-:Y:S01]  /*d360*/  FMUL R174, R174, UR20 ;  /* 0x00000014aeae7c20 */ /* 0x000fe20008400000 */
[----:B0-----:R-:W-:Y:S01]  /*d370*/  F2FP.SATFINITE.E5M2.F32.PACK_AB_MERGE_C R35, RZ, R178, RZ ;  /* 0x000000b2ff23723e */ /* 0x001fe200048060ff */
[----:B------:R0:W-:Y:S01]  /*d380*/  @!P5 STG.E.U8 desc[UR14][R24.64+0x60], R33 ;  /* 0x000060211800d986 */ /* 0x0001e2000c10110e */
[----:B------:R-:W-:-:S03]  /*d390*/  F2FP.SATFINITE.E5M2.F32.PACK_AB_MERGE_C R37, RZ, R176, RZ ;  /* 0x000000b0ff25723e */ /* 0x000fc600048060ff */
[----:B------:R1:W-:Y:S01]  /*d3a0*/  @!P0 STG.E.U8 desc[UR14][R26.64+0x60], R35 ;  /* 0x000060231a008986 */ /* 0x0003e2000c10110e */
[----:B------:R-:W-:-:S03]  /*d3b0*/  ISETP.LT.OR P0, PT, R42, 0x6a, !P3 ;  /* 0x0000006a2a00780c */ /* 0x000fc60005f01670 */
[----:B------:R-:W-:Y:S01]  /*d3c0*/  @!P1 STG.E.U8 desc[UR14][R26.64+0x61], R177 ;  /* 0x000061b11a009986 */ /* 0x000fe2000c10110e */
[C---:B------:R-:W-:Y:S02]  /*d3d0*/  ISETP.LT.OR P1, PT, R42.reuse, 0x69, !P2 ;  /* 0x000000692a00780c */ /* 0x040fe40005721670 */
[C---:B------:R-:W-:Y:S01]  /*d3e0*/  ISETP.LT.OR P5, PT, R42.reuse, 0x6a, !P2 ;  /* 0x0000006a2a00780c */ /* 0x040fe200057a1670 */
[----:B------:R-:W-:Y:S01]  /*d3f0*/  @!P6 STG.E.U8 desc[UR14][R24.64+0x68], R37 ;  /* 0x000068251800e986 */ /* 0x000fe2000c10110e */
[----:B------:R-:W-:Y:S01]  /*d400*/  ISETP.LT.OR P6, PT, R42, 0x71, !P3 ;  /* 0x000000712a00780c */ /* 0x000fe20005fc1670 */
[----:B------:R-:W-:Y:S01]  /*d410*/  FMUL R173, R173, UR20 ;  /* 0x00000014adad7c20 */ /* 0x000fe20008400000 */
[----:B------:R-:W-:Y:S01]  /*d420*/  F2FP.SATFINITE.E5M2.F32.PACK_AB_MERGE_C R175, RZ, R175, RZ ;  /* 0x000000afffaf723e */ /* 0x000fe200048060ff */
[----:B------:R-:W-:Y:S01]  /*d430*/  FMUL R172, R172, UR20 ;  /* 0x00000014acac7c20 */ /* 0x000fe20008400000 */
[----:B0-----:R-:W-:Y:S01]  /*d440*/  F2FP.SATFINITE.E5M2.F32.PACK_AB_MERGE_C R33, RZ, R174, RZ ;  /* 0x000000aeff21723e */ /* 0x001fe200048060ff */
[----:B------:R-:W-:Y:S01]  /*d450*/  FMUL R171, R171, UR20 ;  /* 0x00000014abab7c20 */ /* 0x000fe20008400000 */
[----:B------:R-:W-:Y:S01]  /*d460*/  F2FP.SATFINITE.E5M2.F32.PACK_AB_MERGE_C R173, RZ, R173, RZ ;  /* 0x000000adffad723e */ /* 0x000fe200048060ff */
[----:B------:R-:W-:Y:S01]  /*d470*/  @!P0 STG.E.U8 desc[UR14][R24.64+0x69], R175 ;  /* 0x000069af18008986 */ /* 0x000fe2000c10110e */
[----:B-1----:R-:W-:-:S02]  /*d480*/  F2FP.SATFINITE.E5M2.F32.PACK_AB_MERGE_C R35, RZ, R172, RZ ;  /* 0x000000acff23723e */ /* 0x002fc400048060ff */
[C---:B------:R-:W-:Y:S01]  /*d490*/  ISETP.LT.OR P0, PT, R42.reuse, 0x72, !P3 ;  /* 0x000000722a00780c */ /* 0x040fe20005f01670 */
[----:B------:R0:W-:Y:S01]  /*d4a0*/  @!P1 STG.E.U8 desc[UR14][R26.64+0x68], R33 ;  /* 0x000068211a009986 */ /* 0x0001e2000c10110e */
[----:B------:R-:W-:Y:S01]  /*d4b0*/  ISETP.LT.OR P1, PT, R42, 0x71, !P2 ;  /* 0x000000712a00780c */ /* 0x000fe20005721670 */
[----:B------:R-:W-:Y:S02]  /*d4c0*/  FMUL R170, R170, UR20 ;  /* 0x00000014aaaa7c20 */ /* 0x000fe40008400000 */
[----:B------:R-:W-:Y:S01]  /*d4d0*/  @!P5 STG.E.U8 desc[UR14][R26.64+0x69], R173 ;  /* 0x000069ad1a00d986 */ /* 0x000fe2000c10110e */
[C---:B------:R-:W-:Y:S01]  /*d4e0*/  ISETP.LT.OR P5, PT, R42.reuse, 0x72, !P2 ;  /* 0x000000722a00780c */ /* 0x040fe200057a1670 */
[----:B------:R-:W-:Y:S02]  /*d4f0*/  FMUL R169, R169, UR20 ;  /* 0x00000014a9a97c20 */ /* 0x000fe40008400000 */
[----:B------:R1:W-:Y:S01]  /*d500*/  @!P6 STG.E.U8 desc[UR14][R24.64+0x70], R35 ;  /* 0x000070231800e986 */ /* 0x0003e2000c10110e */
[----:B------:R-:W-:-:S02]  /*d510*/  ISETP.LT.OR P6, PT, R42, 0x79, !P3 ;  /* 0x000000792a00780c */ /* 0x000fc40005fc1670 */
        /* <DEDUP_REMOVED lines=8> */
[----:B------:R-:W-:Y:S02]  /*d5a0*/  F2FP.SATFINITE.E5M2.F32.PACK_AB_MERGE_C R167, RZ, R167, RZ ;  /* 0x000000a7ffa7723e */ /* 0x000fe400048060ff */
[----:B-1----:R-:W-:Y:S01]  /*d5b0*/  F2FP.SATFINITE.E5M2.F32.PACK_AB_MERGE_C R35, RZ, R168, RZ ;  /* 0x000000a8ff23723e */ /* 0x002fe200048060ff */
[----:B------:R-:W-:Y:S01]  /*d5c0*/  @!P1 STG.E.U8 desc[UR14][R26.64+0x70], R33 ;  /* 0x000070211a009986 */ /* 0x000fe2000c10110e */
[----:B------:R-:W-:-:S03]  /*d5d0*/  ISETP.GE.AND P1, PT, R41, 0x81, PT ;  /* 0x000000812900780c */ /* 0x000fc60003f26270 */
[----:B------:R-:W-:Y:S01]  /*d5e0*/  @!P5 STG.E.U8 desc[UR14][R26.64+0x71], R169 ;  /* 0x000071a91a00d986 */ /* 0x000fe2000c10110e */
[C---:B------:R-:W-:Y:S02]  /*d5f0*/  ISETP.LT.OR P5, PT, R42.reuse, 0x79, !P2 ;  /* 0x000000792a00780c */ /* 0x040fe400057a1670 */
[C---:B------:R-:W-:Y:S01]  /*d600*/  ISETP.LT.OR P2, PT, R42.reuse, 0x7a, !P2 ;  /* 0x0000007a2a00780c */ /* 0x040fe20005741670 */
[----:B------:R-:W-:Y:S01]  /*d610*/  @!P6 STG.E.U8 desc[UR14][R24.64+0x78], R35 ;  /* 0x000078231800e986 */ /* 0x000fe2000c10110e */
[C---:B------:R-:W-:Y:S01]  /*d620*/  ISETP.LT.OR P6, PT, R42.reuse, 0x1, !P1 ;  /* 0x000000012a00780c */ /* 0x040fe20004fc1670 */
[----:B------:R-:W-:Y:S02]  /*d630*/  FMUL R165, R165, UR20 ;  /* 0x00000014a5a57c20 */ /* 0x000fe40008400000 */
[----:B------:R0:W-:Y:S01]  /*d640*/  @!P3 STG.E.U8 desc[UR14][R24.64+0x79], R167 ;  /* 0x000079a71800b986 */ /* 0x0001e2000c10110e */
[----:B------:R-:W-:Y:S01]  /*d650*/  ISETP.LT.OR P3, PT, R42, 0x2, !P1 ;  /* 0x000000022a00780c */ /* 0x000fe20004f61670 */
[----:B------:R-:W-:Y:S01]  /*d660*/  FMUL R164, R164, UR20 ;  /* 0x00000014a4a47c20 */ /* 0x000fe20008400000 */
[----:B------:R-:W-:Y:S01]  /*d670*/  FMUL R163, R163, UR20 ;  /* 0x00000014a3a37c20 */ /* 0x000fe20008400000 */
[----:B------:R-:W-:Y:S01]  /*d680*/  F2FP.SATFINITE.E5M2.F32.PACK_AB_MERGE_C R37, RZ, R166, RZ ;  /* 0x000000a6ff25723e */ /* 0x000fe200048060ff */
[----:B------:R-:W-:Y:S01]  /*d690*/  FMUL R162, R162, UR20 ;  /* 0x00000014a2a27c20 */ /* 0x000fe20008400000 */
[----:B------:R-:W-:Y:S01]  /*d6a0*/  F2FP.SATFINITE.E5M2.F32.PACK_AB_MERGE_C R165, RZ, R165, RZ ;  /* 0x000000a5ffa5723e */ /* 0x000fe200048060ff */
[----:B------:R-:W-:Y:S01]  /*d6b0*/  FMUL R161, R161, UR20 ;  /* 0x00000014a1a17c20 */ /* 0x000fe20008400000 */
[----:B------:R-:W-:Y:S01]  /*d6c0*/  F2FP.SATFINITE.E5M2.F32.PACK_AB_MERGE_C R163, RZ, R163, RZ ;  /* 0x000000a3ffa3723e */ /* 0x000fe200048060ff */
[----:B------:R-:W-:Y:S01]  /*d6d0*/  FMUL R160, R160, UR20 ;  /* 0x00000014a0a07c20 */ /* 0x000fe20008400000 */
[----:B------:R-:W-:Y:S01]  /*d6e0*/  ISETP.GE.AND P0, PT, R41, 0x89, PT ;  /* 0x000000892900780c */ /* 0x000fe20003f06270 */
[----:B------:R-:W-:Y:S01]  /*d6f0*/  FMUL R159, R159, UR20 ;  /* 0x000000149f9f7c20 */ /* 0x000fe20008400000 */
[----:B0-----:R-:W-:Y:S01]  /*d700*/  F2FP.SATFINITE.E5M2.F32.PACK_AB_MERGE_C R25, RZ, R164, RZ ;  /* 0x000000a4ff19723e */ /* 0x001fe200048060ff */
[----:B------:R-:W-:Y:S01]  /*d710*/  @!P5 STG.E.U8 desc[UR14][R26.64+0x78], R37 ;  /* 0x000078251a00d986 */ /* 0x000fe2000c10110e */
[----:B------:R-:W-:-:S03]  /*d720*/  ISETP.LT.OR P5, PT, R42, 0x1, !P0 ;  /* 0x000000012a00780c */ /* 0x000fc600047a1670 */
[----:B------:R-:W-:Y:S04]  /*d730*/  @!P2 STG.E.U8 desc[UR14][R26.64+0x79], R165 ;  /* 0x000079a51a00a986 */ /* 0x000fe8000c10110e */
[----:B------:R0:W-:Y:S01]  /*d740*/  @!P6 STG.E.U8 desc[UR14][R28.64], R25 ;  /* 0x000000191c00e986 */ /* 0x0001e2000c10110e */
[----:B------:R-:W-:-:S03]  /*d750*/  ISETP.LT.OR P6, PT, R42, 0x2, !P0 ;  /* 0x000000022a00780c */ /* 0x000fc600047c1670 */
[----:B------:R-:W-:Y:S01]  /*d760*/  @!P3 STG.E.U8 desc[UR14][R28.64+0x1], R163 ;  /* 0x000001a31c00b986 */ /* 0x000fe2000c10110e */
[C---:B------:R-:W-:Y:S02]  /*d770*/  ISETP.LT.OR P3, PT, R42.reuse, 0x9, !P1 ;  /* 0x000000092a00780c */ /* 0x040fe40004f61670 */
[----:B------:R-:W-:Y:S01]  /*d780*/  ISETP.LT.OR P2, PT, R42, 0xa, !P1 ;  /* 0x0000000a2a00780c */ /* 0x000fe20004f41670 */
[----:B------:R-:W-:Y:S01]  /*d790*/  FMUL R158, R158, UR20 ;  /* 0x000000149e9e7c20 */ /* 0x000fe20008400000 */
[----:B------:R-:W-:Y:S01]  /*d7a0*/  F2FP.SATFINITE.E5M2.F32.PACK_AB_MERGE_C R33, RZ, R162, RZ ;  /* 0x000000a2ff21723e */ /* 0x000fe200048060ff */
[----:B------:R-:W-:Y:S01]  /*d7b0*/  FMUL R157, R157, UR20 ;  /* 0x000000149d9d7c20 */ /* 0x000fe20008400000 */
[----:B------:R-:W-:Y:S01]  /*d7c0*/  F2FP.SATFINITE.E5M2.F32.PACK_AB_MERGE_C R161, RZ, R161, RZ ;  /* 0x000000a1ffa1723e */ /* 0x000fe200048060ff */
[----:B------:R-:W-:Y:S01]  /*d7d0*/  FMUL R156, R156, UR20 ;  /* 0x000000149c9c7c20 */ /* 0x000fe20008400000 */
[----:B0-----:R-:W-:Y:S01]  /*d7e0*/  F2FP.SATFINITE.E5M2.F32.PACK_AB_MERGE_C R25, RZ, R160, RZ ;  /* 0x000000a0ff19723e */ /* 0x001fe200048060ff */
[----:B------:R-:W-:Y:S01]  /*d7f0*/  @!P5 STG.E.U8 desc[UR14][R30.64], R33 ;  /* 0x000000211e00d986 */ /* 0x000fe2000c10110e */
[----:B------:R-:W-:-:S02]  /*d800*/  F2FP.SATFINITE.E5M2.F32.PACK_AB_MERGE_C R159, RZ, R159, RZ ;  /* 0x0000009fff9f723e */ /* 0x000fc400048060ff */
[C---:B------:R-:W-:Y:S01]  /*d810*/  ISETP.LT.OR P5, PT, R42.reuse, 0x9, !P0 ;  /* 0x000000092a00780c */ /* 0x040fe200047a1670 */
[----:B------:R-:W-:Y:S01]  /*d820*/  @!P6 STG.E.U8 desc[UR14][R30.64+0x1], R161 ;  /* 0x000001a11e00e986 */ /* 0x000fe2000c10110e */
[----:B------:R-:W-:-:S03]  /*d830*/  ISETP.LT.OR P6, PT, R42, 0xa, !P0 ;  /* 0x0000000a2a00780c */ /* 0x000fc600047c1670 */
[----:B------:R0:W-:Y:S01]  /*d840*/  @!P3 STG.E.U8 desc[UR14][R28.64+0x8], R25 ;  /* 0x000008191c00b986 */ /* 0x0001e2000c10110e */
[----:B------:R-:W-:-:S03]  /*d850*/  ISETP.LT.OR P3, PT, R42, 0x11, !P1 ;  /* 0x000000112a00780c */ /* 0x000fc60004f61670 */
[----:B------:R-:W-:Y:S01]  /*d860*/  @!P2 STG.E.U8 desc[UR14][R28.64+0x9], R159 ;  /* 0x0000099f1c00a986 */ /* 0x000fe2000c10110e */
[----:B------:R-:W-:Y:S01]  /*d870*/  ISETP.LT.OR P2, PT, R42, 0x12, !P1 ;  /* 0x000000122a00780c */ /* 0x000fe20004f41670 */
[----:B------:R-:W-:Y:S01]  /*d880*/  FMUL R155, R155, UR20 ;  /* 0x000000149b9b7c20 */ /* 0x000fe20008400000 */
[----:B------:R-:W-:Y:S01]  /*d890*/  F2FP.SATFINITE.E5M2.F32.PACK_AB_MERGE_C R27, RZ, R158, RZ ;  /* 0x0000009eff1b723e */ /* 0x000fe200048060ff */
[----:B------:R-:W-:Y:S01]  /*d8a0*/  FMUL R154, R154, UR20 ;  /* 0x000000149a9a7c20 */ /* 0x000fe20008400000 */
[----:B------:R-:W-:Y:S01]  /*d8b0*/  F2FP.SATFINITE.E5M2.F32.PACK_AB_MERGE_C R157, RZ, R157, RZ ;  /* 0x0000009dff9d723e */ /* 0x000fe200048060ff */
[----:B------:R-:W-:Y:S01]  /*d8c0*/  FMUL R153, R153, UR20 ;  /* 0x0000001499997c20 */ /* 0x000fe20008400000 */
        /* <DEDUP_REMOVED lines=25> */
[----:B------:R1:W-:Y:S01]  /*da60*/  @!P2 STG.E.U8 desc[UR14][R28.64+0x19], R23 ;  /* 0x000019171c00a986 */ /* 0x0003e2000c10110e */
        /* <DEDUP_REMOVED lines=11> */
[----:B------:R0:W-:Y:S01]  /*db20*/  @!P6 STG.E.U8 desc[UR14][R30.64+0x19], R21 ;  /* 0x000019151e00e986 */ /* 0x0001e2000c10110e */
[----:B------:R-:W-:-:S03]  /*db30*/  ISETP.LT.OR P6, PT, R42, 0x22, !P0 ;  /* 0x000000222a00780c */ /* 0x000fc600047c1670 */
[----:B------:R-:W-:Y:S01]  /*db40*/  @!P3 STG.E.U8 desc[UR14][R28.64+0x20], R25 ;  /* 0x000020191c00b986 */ /* 0x000fe2000c10110e */
[----:B------:R-:W-:-:S03]  /*db50*/  ISETP.LT.OR P3, PT, R42, 0x29, !P1 ;  /* 0x000000292a00780c */ /* 0x000fc60004f61670 */
[----:B------:R2:W-:Y:S01]  /*db60*/  @!P2 STG.E.U8 desc[UR14][R28.64+0x21], R19 ;  /* 0x000021131c00a986 */ /* 0x0005e2000c10110e */
[----:B------:R-:W-:Y:S01]  /*db70*/  ISETP.LT.OR P2, PT, R42, 0x2a, !P1 ;  /* 0x0000002a2a00780c */ /* 0x000fe20004f41670 */
[----:B------:R-:W-:Y:S01]  /*db80*/  FMUL R15, R15, UR20 ;  /* 0x000000140f0f7c20 */ /* 0x000fe20008400000 */
[----:B-1----:R-:W-:Y:S01]  /*db90*/  F2FP.SATFINITE.E5M2.F32.PACK_AB_MERGE_C R23, RZ, R18, RZ ;  /* 0x00000012ff17723e */ /* 0x002fe200048060ff */
[----:B------:R-:W-:Y:S01]  /*dba0*/  FMUL R14, R14, UR20 ;  /* 0x000000140e0e7c20 */ /* 0x000fe20008400000 */
[----:B------:R-:W-:Y:S01]  /*dbb0*/  F2FP.SATFINITE.E5M2.F32.PACK_AB_MERGE_C R17, RZ, R17, RZ ;  /* 0x00000011ff11723e */ /* 0x000fe200048060ff */
[----:B------:R-:W-:Y:S01]  /*dbc0*/  FMUL R13, R13, UR20 ;  /* 0x000000140d0d7c20 */ /* 0x000fe20008400000 */
[----:B0-----:R-:W-:Y:S01]  /*dbd0*/  F2FP.SATFINITE.E5M2.F32.PACK_AB_MERGE_C R21, RZ, R16, RZ ;  /* 0x00000010ff15723e */ /* 0x001fe200048060ff */
[----:B------:R-:W-:Y:S01]  /*dbe0*/  @!P5 STG.E.U8 desc[UR14][R30.64+0x20], R23 ;  /* 0x000020171e00d986 */ /* 0x000fe2000c10110e */
[----:B------:R-:W-:Y:S02]  /*dbf0*/  F2FP.SATFINITE.E5M2.F32.PACK_AB_MERGE_C R15, RZ, R15, RZ ;  /* 0x0000000fff0f723e */ /* 0x000fe400048060ff */
[C---:B------:R-:W-:Y:S01]  /*dc00*/  ISETP.LT.OR P5, PT, R42.reuse, 0x29, !P0 ;  /* 0x000000292a00780c */ /* 0x040fe200047a1670 */
[----:B------:R-:W-:Y:S01]  /*dc10*/  @!P6 STG.E.U8 desc[UR14][R30.64+0x21], R17 ;  /* 0x000021111e00e986 */ /* 0x000fe2000c10110e */
[----:B------:R-:W-:-:S03]  /*dc20*/  ISETP.LT.OR P6, PT, R42, 0x2a, !P0 ;  /* 0x0000002a2a00780c */ /* 0x000fc600047c1670 */
[----:B------:R-:W-:Y:S01]  /*dc30*/  @!P3 STG.E.U8 desc[UR14][R28.64+0x28], R21 ;  /* 0x000028151c00b986 */ /* 0x000fe2000c10110e */
[----:B------:R-:W-:Y:S01]  /*dc40*/  ISETP.LT.OR P3, PT, R42, 0x31, !P1 ;  /* 0x000000312a00780c */ /* 0x000fe20004f61670 */
[----:B------:R-:W-:Y:S02]  /*dc50*/  FMUL R12, R12, UR20 ;  /* 0x000000140c0c7c20 */ /* 0x000fe40008400000 */
[----:B------:R0:W-:Y:S01]  /*dc60*/  @!P2 STG.E.U8 desc[UR14][R28.64+0x29], R15 ;  /* 0x0000290f1c00a986 */ /* 0x0001e2000c10110e */
[----:B------:R-:W-:Y:S01]  /*dc70*/  ISETP.LT.OR P2, PT, R42, 0x32, !P1 ;  /* 0x000000322a00780c */ /* 0x000fe20004f41670 */
[----:B------:R-:W-:Y:S01]  /*dc80*/  FMUL R11, R11, UR20 ;  /* 0x000000140b0b7c20 */ /* 0x000fe20008400000 */
[----:B--2---:R-:W-:Y:S01]  /*dc90*/  F2FP.SATFINITE.E5M2.F32.PACK_AB_MERGE_C R19, RZ, R14, RZ ;  /* 0x0000000eff13723e */ /* 0x004fe200048060ff */
[----:B------:R-:W2:Y:S01]  /*dca0*/  LDL.LU R222, [R1+0x18] ;  /* 0x0000180001de7983 */ /* 0x000ea20000300800 */
[----:B------:R-:W-:Y:S02]  /*dcb0*/  F2FP.SATFINITE.E5M2.F32.PACK_AB_MERGE_C R13, RZ, R13, RZ ;  /* 0x0000000dff0d723e */ /* 0x000fe400048060ff */
[----:B------:R-:W-:Y:S01]  /*dcc0*/  F2FP.SATFINITE.E5M2.F32.PACK_AB_MERGE_C R11, RZ, R11, RZ ;  /* 0x0000000bff0b723e */ /* 0x000fe200048060ff */
[----:B------:R-:W-:Y:S01]  /*dcd0*/  @!P5 STG.E.U8 desc[UR14][R30.64+0x28], R19 ;  /* 0x000028131e00d986 */ /* 0x000fe2000c10110e */
[----:B0-----:R-:W-:-:S03]  /*dce0*/  F2FP.SATFINITE.E5M2.F32.PACK_AB_MERGE_C R15, RZ, R12, RZ ;  /* 0x0000000cff0f723e */ /* 0x001fc600048060ff */
[----:B------:R0:W-:Y:S01]  /*dcf0*/  @!P6 STG.E.U8 desc[UR14][R30.64+0x29], R13 ;  /* 0x0000290d1e00e986 */ /* 0x0001e2000c10110e */
[C---:B------:R-:W-:Y:S02]  /*dd00*/  ISETP.LT.OR P5, PT, R42.reuse, 0x31, !P0 ;  /* 0x000000312a00780c */ /* 0x040fe400047a1670 */
[C---:B------:R-:W-:Y:S01]  /*dd10*/  ISETP.LT.OR P6, PT, R42.reuse, 0x32, !P0 ;  /* 0x000000322a00780c */ /* 0x040fe200047c1670 */
[----:B------:R-:W-:Y:S01]  /*dd20*/  @!P3 STG.E.U8 desc[UR14][R28.64+0x30], R15 ;  /* 0x0000300f1c00b986 */ /* 0x000fe2000c10110e */
[----:B------:R-:W-:Y:S01]  /*dd30*/  ISETP.LT.OR P3, PT, R42, 0x39, !P1 ;  /* 0x000000392a00780c */ /* 0x000fe20004f61670 */
[----:B------:R-:W-:Y:S01]  /*dd40*/  FMUL R10, R10, UR20 ;  /* 0x000000140a0a7c20 */ /* 0x000fe20008400000 */
[----:B------:R-:W-:Y:S01]  /*dd50*/  FMUL R9, R9, UR20 ;  /* 0x0000001409097c20 */ /* 0x000fe20008400000 */
[----:B------:R-:W2:Y:S01]  /*dd60*/  LDL.LU R223, [R1+0x14] ;  /* 0x0000140001df7983 */ /* 0x000ea20000300800 */
[----:B------:R-:W-:-:S03]  /*dd70*/  FMUL R8, R8, UR20 ;  /* 0x0000001408087c20 */ /* 0x000fc60008400000 */
[----:B------:R-:W2:Y:S01]  /*dd80*/  LDL.LU R221, [R1+0x10] ;  /* 0x0000100001dd7983 */ /* 0x000ea20000300800 */
[----:B------:R-:W-:-:S03]  /*dd90*/  F2FP.SATFINITE.E5M2.F32.PACK_AB_MERGE_C R17, RZ, R10, RZ ;  /* 0x0000000aff11723e */ /* 0x000fc600048060ff */
[----:B------:R-:W2:Y:S01]  /*dda0*/  LDL.LU R220, [R1+0xc] ;  /* 0x00000c0001dc7983 */ /* 0x000ea20000300800 */
[----:B------:R-:W-:Y:S01]  /*ddb0*/  F2FP.SATFINITE.E5M2.F32.PACK_AB_MERGE_C R9, RZ, R9, RZ ;  /* 0x00000009ff09723e */ /* 0x000fe200048060ff */
[----:B------:R-:W-:Y:S01]  /*ddc0*/  FMUL R7, R7, UR20 ;  /* 0x0000001407077c20 */ /* 0x000fe20008400000 */
[----:B0-----:R-:W-:Y:S01]  /*ddd0*/  F2FP.SATFINITE.E5M2.F32.PACK_AB_MERGE_C R13, RZ, R8, RZ ;  /* 0x00000008ff0d723e */ /* 0x001fe200048060ff */
[----:B------:R0:W-:Y:S01]  /*dde0*/  @!P2 STG.E.U8 desc[UR14][R28.64+0x31], R11 ;  /* 0x0000310b1c00a986 */ /* 0x0001e2000c10110e */
[----:B------:R-:W-:Y:S01]  /*ddf0*/  ISETP.LT.OR P2, PT, R42, 0x3a, !P1 ;  /* 0x0000003a2a00780c */ /* 0x000fe20004f41670 */
[----:B-----5:R-:W-:Y:S01]  /*de00*/  FMUL R2, R2, UR20 ;  /* 0x0000001402027c20 */ /* 0x020fe20008400000 */
[----:B------:R-:W-:Y:S01]  /*de10*/  F2FP.SATFINITE.E5M2.F32.PACK_AB_MERGE_C R7, RZ, R7, RZ ;  /* 0x00000007ff07723e */ /* 0x000fe200048060ff */
[----:B------:R-:W-:Y:S01]  /*de20*/  @!P5 STG.E.U8 desc[UR14][R30.64+0x30], R17 ;  /* 0x000030111e00d986 */ /* 0x000fe2000c10110e */
[----:B------:R-:W-:Y:S01]  /*de30*/  FMUL R3, R3, UR20 ;  /* 0x0000001403037c20 */ /* 0x000fe20008400000 */
[----:B------:R-:W-:Y:S01]  /*de40*/  FMUL R4, R4, UR20 ;  /* 0x0000001404047c20 */ /* 0x000fe20008400000 */
[C---:B------:R-:W-:Y:S01]  /*de50*/  ISETP.LT.OR P5, PT, R42.reuse, 0x39, !P0 ;  /* 0x000000392a00780c */ /* 0x040fe200047a1670 */
[----:B------:R1:W-:Y:S01]  /*de60*/  @!P6 STG.E.U8 desc[UR14][R30.64+0x31], R9 ;  /* 0x000031091e00e986 */ /* 0x0003e2000c10110e */
[----:B------:R-:W-:Y:S01]  /*de70*/  ISETP.LT.OR P6, PT, R42, 0x3a, !P0 ;  /* 0x0000003a2a00780c */ /* 0x000fe200047c1670 */
[----:B------:R-:W-:Y:S01]  /*de80*/  FMUL R6, R6, UR20 ;  /* 0x0000001406067c20 */ /* 0x000fe20008400000 */
[----:B------:R-:W-:Y:S01]  /*de90*/  FMUL R5, R5, UR20 ;  /* 0x0000001405057c20 */ /* 0x000fe20008400000 */
[----:B------:R3:W-:Y:S01]  /*dea0*/  @!P3 STG.E.U8 desc[UR14][R28.64+0x38], R13 ;  /* 0x0000380d1c00b986 */ /* 0x0007e2000c10110e */
[----:B------:R-:W-:Y:S01]  /*deb0*/  ISETP.LT.OR P3, PT, R42, 0x41, !P1 ;  /* 0x000000412a00780c */ /* 0x000fe20004f61670 */
[----:B------:R-:W-:Y:S01]  /*dec0*/  FMUL R0, R0, UR20 ;  /* 0x0000001400007c20 */ /* 0x000fe20008400000 */
[----:B0-----:R-:W-:Y:S01]  /*ded0*/  F2FP.SATFINITE.E5M2.F32.PACK_AB_MERGE_C R11, RZ, R6, RZ ;  /* 0x00000006ff0b723e */ /* 0x001fe200048060ff */
[----:B------:R-:W2:Y:S01]  /*dee0*/  LDL.LU R224, [R1+0x1c] ;  /* 0x00001c0001e07983 */ /* 0x000ea20000300800 */
[----:B------:R-:W-:-:S03]  /*def0*/  F2FP.SATFINITE.E5M2.F32.PACK_AB_MERGE_C R5, RZ, R5, RZ ;  /* 0x00000005ff05723e */ /* 0x000fc600048060ff */
[----:B------:R0:W-:Y:S01]  /*df00*/  @!P2 STG.E.U8 desc[UR14][R28.64+0x39], R7 ;  /* 0x000039071c00a986 */ /* 0x0001e2000c10110e */
[----:B-1----:R-:W-:Y:S01]  /*df10*/  F2FP.SATFINITE.E5M2.F32.PACK_AB_MERGE_C R9, RZ, R4, RZ ;  /* 0x00000004ff09723e */ /* 0x002fe200048060ff */
[----:B------:R-:W-:Y:S01]  /*df20*/  FMUL R4, R226, UR20 ;  /* 0x00000014e2047c20 */ /* 0x000fe20008400000 */
[C---:B------:R-:W-:Y:S01]  /*df30*/  ISETP.LT.OR P2, PT, R42.reuse, 0x42, !P1 ;  /* 0x000000422a00780c */ /* 0x040fe20004f41670 */
[----:B------:R-:W-:Y:S01]  /*df40*/  @!P5 STG.E.U8 desc[UR14][R30.64+0x38], R11 ;  /* 0x0000380b1e00d986 */ /* 0x000fe2000c10110e */
[----:B---3--:R-:W-:Y:S01]  /*df50*/  F2FP.SATFINITE.E5M2.F32.PACK_AB_MERGE_C R13, RZ, R2, RZ ;  /* 0x00000002ff0d723e */ /* 0x008fe200048060ff */
[----:B----4-:R-:W-:Y:S01]  /*df60*/  FMUL R2, R225, UR20 ;  /* 0x00000014e1027c20 */ /* 0x010fe20008400000 */
[----:B------:R-:W-:Y:S01]  /*df70*/  ISETP.LT.OR P5, PT, R42, 0x41, !P0 ;  /* 0x000000412a00780c */ /* 0x000fe200047a1670 */
[----:B------:R-:W3:Y:S01]  /*df80*/  LDL.LU R225, [R1+0x20] ;  /* 0x0000200001e17983 */ /* 0x000ee20000300800 */
[----:B0-----:R-:W-:Y:S01]  /*df90*/  F2FP.SATFINITE.E5M2.F32.PACK_AB_MERGE_C R7, RZ, R3, RZ ;  /* 0x00000003ff07723e */ /* 0x001fe200048060ff */
[----:B------:R-:W-:-:S02]  /*dfa0*/  FMUL R3, R227, UR20 ;  /* 0x00000014e3037c20 */ /* 0x000fc40008400000 */
[----:B------:R0:W-:Y:S01]  /*dfb0*/  @!P6 STG.E.U8 desc[UR14][R30.64+0x39], R5 ;  /* 0x000039051e00e986 */ /* 0x0001e2000c10110e */
[----:B------:R-:W-:-:S03]  /*dfc0*/  ISETP.LT.OR P6, PT, R42, 0x42, !P0 ;  /* 0x000000422a00780c */ /* 0x000fc600047c1670 */
[----:B------:R-:W4:Y:S04]  /*dfd0*/  LDL.LU R227, [R1+0x24] ;  /* 0x0000240001e37983 */ /* 0x000f280000300800 */
[----:B------:R-:W4:Y:S04]  /*dfe0*/  LDL.LU R226, [R1+0x28] ;  /* 0x0000280001e27983 */ /* 0x000f280000300800 */
[----:B------:R-:W-:Y:S01]  /*dff0*/  @!P3 STG.E.U8 desc[UR14][R28.64+0x40], R9 ;  /* 0x000040091c00b986 */ /* 0x000fe2000c10110e */
[C---:B------:R-:W-:Y:S02]  /*e000*/  ISETP.LT.OR P3, PT, R42.reuse, 0x49, !P1 ;  /* 0x000000492a00780c */ /* 0x040fe40004f61670 */
[----:B0-----:R-:W-:Y:S01]  /*e010*/  F2FP.SATFINITE.E5M2.F32.PACK_AB_MERGE_C R5, RZ, R0, RZ ;  /* 0x00000000ff05723e */ /* 0x001fe200048060ff */
[----:B------:R0:W-:Y:S01]  /*e020*/  @!P2 STG.E.U8 desc[UR14][R28.64+0x41], R7 ;  /* 0x000041071c00a986 */ /* 0x0001e2000c10110e */
[----:B------:R-:W-:-:S03]  /*e030*/  ISETP.LT.OR P2, PT, R42, 0x4a, !P1 ;  /* 0x0000004a2a00780c */ /* 0x000fc60004f41670 */
[----:B------:R-:W-:Y:S01]  /*e040*/  @!P5 STG.E.U8 desc[UR14][R30.64+0x40], R13 ;  /* 0x0000400d1e00d986 */ /* 0x000fe2000c10110e */
[----:B------:R-:W-:-:S03]  /*e050*/  ISETP.LT.OR P5, PT, R42, 0x49, !P0 ;  /* 0x000000492a00780c */ /* 0x000fc600047a1670 */
[----:B------:R1:W-:Y:S01]  /*e060*/  @!P6 STG.E.U8 desc[UR14][R30.64+0x41], R5 ;  /* 0x000041051e00e986 */ /* 0x0003e2000c10110e */
[----:B0-----:R-:W-:Y:S02]  /*e070*/  F2FP.SATFINITE.E5M2.F32.PACK_AB_MERGE_C R7, RZ, R2, RZ ;  /* 0x00000002ff07723e */ /* 0x001fe400048060ff */
[----:B------:R-:W-:-:S03]  /*e080*/  ISETP.LT.OR P6, PT, R42, 0x4a, !P0 ;  /* 0x0000004a2a00780c */ /* 0x000fc600047c1670 */
[----:B------:R0:W-:Y:S01]  /*e090*/  @!P3 STG.E.U8 desc[UR14][R28.64+0x48], R7 ;  /* 0x000048071c00b986 */ /* 0x0001e2000c10110e */
[----:B------:R-:W-:Y:S02]  /*e0a0*/  ISETP.LT.OR P3, PT, R42, 0x51, !P1 ;  /* 0x000000512a00780c */ /* 0x000fe40004f61670 */
[----:B------:R-:W-:Y:S02]  /*e0b0*/  F2FP.SATFINITE.E5M2.F32.PACK_AB_MERGE_C R9, RZ, R3, RZ ;  /* 0x00000003ff09723e */ /* 0x000fe400048060ff */
[----:B------:R-:W-:-:S03]  /*e0c0*/  F2FP.SATFINITE.E5M2.F32.PACK_AB_MERGE_C R11, RZ, R4, RZ ;  /* 0x00000004ff0b723e */ /* 0x000fc600048060ff */
[----:B------:R0:W-:Y:S04]  /*e0d0*/  @!P2 STG.E.U8 desc[UR14][R28.64+0x49], R9 ;  /* 0x000049091c00a986 */ /* 0x0001e8000c10110e */
[----:B------:R-:W-:Y:S01]  /*e0e0*/  @!P5 STG.E.U8 desc[UR14][R30.64+0x48], R11 ;  /* 0x0000480b1e00d986 */ /* 0x000fe2000c10110e */
[----:B--2---:R-:W-:Y:S01]  /*e0f0*/  FMUL R2, R221, UR20 ;  /* 0x00000014dd027c20 */ /* 0x004fe20008400000 */
[----:B------:R-:W-:Y:S02]  /*e100*/  FMUL R0, R220, UR20 ;  /* 0x00000014dc007c20 */ /* 0x000fe40008400000 */
[----:B------:R-:W2:Y:S04]  /*e110*/  LDL.LU R220, [R1+0x2c] ;  /* 0x00002c0001dc7983 */ /* 0x000ea80000300800 */
[----:B------:R-:W2:Y:S01]  /*e120*/  LDL.LU R221, [R1+0x30] ;  /* 0x0000300001dd7983 */ /* 0x000ea20000300800 */
[----:B-1----:R-:W-:Y:S01]  /*e130*/  F2FP.SATFINITE.E5M2.F32.PACK_AB_MERGE_C R5, RZ, R0, RZ ;  /* 0x00000000ff05723e */ /* 0x002fe200048060ff */
[----:B------:R-:W-:Y:S01]  /*e140*/  FMUL R0, R222, UR20 ;  /* 0x00000014de007c20 */ /* 0x000fe20008400000 */
[----:B------:R-:W-:Y:S01]  /*e150*/  FMUL R3, R223, UR20 ;  /* 0x00000014df037c20 */ /* 0x000fe20008400000 */
[----:B0-----:R-:W-:Y:S01]  /*e160*/  F2FP.SATFINITE.E5M2.F32.PACK_AB_MERGE_C R7, RZ, R2, RZ ;  /* 0x00000002ff07723e */ /* 0x001fe200048060ff */
[----:B------:R-:W2:Y:S02]  /*e170*/  LDL.LU R223, [R1+0x34] ;  /* 0x0000340001df7983 */ /* 0x000ea40000300800 */
[----:B------:R-:W-:-:S02]  /*e180*/  F2FP.SATFINITE.E5M2.F32.PACK_AB_MERGE_C R13, RZ, R0, RZ ;  /* 0x00000000ff0d723e */ /* 0x000fc400048060ff */
[----:B------:R-:W2:Y:S01]  /*e190*/  LDL.LU R222, [R1+0x38] ;  /* 0x0000380001de7983 */ /* 0x000ea20000300800 */
[----:B------:R-:W-:Y:S01]  /*e1a0*/  F2FP.SATFINITE.E5M2.F32.PACK_AB_MERGE_C R9, RZ, R3, RZ ;  /* 0x00000003ff09723e */ /* 0x000fe200048060ff */
[----:B------:R-:W-:Y:S02]  /*e1b0*/  FMUL R2, R224, UR20 ;  /* 0x00000014e0027c20 */ /* 0x000fe40008400000 */
[----:B------:R-:W2:Y:S04]  /*e1c0*/  LDL.LU R224, [R1+0x3c] ;  /* 0x00003c0001e07983 */ /* 0x000ea80000300800 */
[----:B------:R-:W-:Y:S01]  /*e1d0*/  @!P6 STG.E.U8 desc[UR14][R30.64+0x49], R5 ;  /* 0x000049051e00e986 */ /* 0x000fe2000c10110e */
[----:B---3--:R-:W-:-:S03]  /*e1e0*/  FMUL R0, R225, UR20 ;  /* 0x00000014e1007c20 */ /* 0x008fc60008400000 */
[----:B------:R0:W-:Y:S04]  /*e1f0*/  @!P3 STG.E.U8 desc[UR14][R28.64+0x50], R7 ;  /* 0x000050071c00b986 */ /* 0x0001e8000c10110e */
[----:B------:R-:W3:Y:S01]  /*e200*/  LDL.LU R225, [R1+0x40] ;  /* 0x0000400001e17983 */ /* 0x000ee20000300800 */
[----:B----4-:R-:W-:-:S03]  /*e210*/  FMUL R3, R227, UR20 ;  /* 0x00000014e3037c20 */ /* 0x010fc60008400000 */
[----:B------:R-:W4:Y:S01]  /*e220*/  LDL.LU R227, [R1+0x44] ;  /* 0x0000440001e37983 */ /* 0x000f220000300800 */
[----:B0-----:R-:W-:Y:S01]  /*e230*/  F2FP.SATFINITE.E5M2.F32.PACK_AB_MERGE_C R7, RZ, R0, RZ ;  /* 0x00000000ff07723e */ /* 0x001fe200048060ff */
[----:B------:R-:W-:Y:S02]  /*e240*/  FMUL R0, R226, UR20 ;  /* 0x00000014e2007c20 */ /* 0x000fe40008400000 */
[----:B------:R-:W4:Y:S01]  /*e250*/  LDL.LU R226, [R1+0x48] ;  /* 0x0000480001e27983 */ /* 0x000f220000300800 */
[C---:B------:R-:W-:Y:S02]  /*e260*/  ISETP.LT.OR P2, PT, R42.reuse, 0x52, !P1 ;  /* 0x000000522a00780c */ /* 0x040fe40004f41670 */
[C---:B------:R-:W-:Y:S01]  /*e270*/  ISETP.LT.OR P6, PT, R42.reuse, 0x52, !P0 ;  /* 0x000000522a00780c */ /* 0x040fe200047c1670 */
[----:B------:R-:W4:Y:S01]  /*e280*/  LDL.LU R218, [R1+0x4c] ;  /* 0x00004c0001da7983 */ /* 0x000f220000300800 */
[----:B------:R-:W-:Y:S02]  /*e290*/  F2FP.SATFINITE.E5M2.F32.PACK_AB_MERGE_C R5, RZ, R2, RZ ;  /* 0x00000002ff05723e */ /* 0x000fe400048060ff */
[----:B------:R-:W-:-:S02]  /*e2a0*/  ISETP.LT.OR P5, PT, R42, 0x51, !P0 ;  /* 0x000000512a00780c */ /* 0x000fc400047a1670 */
[----:B------:R-:W-:Y:S02]  /*e2b0*/  F2FP.SATFINITE.E5M2.F32.PACK_AB_MERGE_C R11, RZ, R0, RZ ;  /* 0x00000000ff0b723e */ /* 0x000fe400048060ff */
[----:B------:R-:W-:-:S03]  /*e2c0*/  ISETP.LT.OR P3, PT, R42, 0x59, !P1 ;  /* 0x000000592a00780c */ /* 0x000fc60004f61670 */
[----:B------:R0:W-:Y:S01]  /*e2d0*/  @!P2 STG.E.U8 desc[UR14][R28.64+0x51], R9 ;  /* 0x000051091c00a986 */ /* 0x0001e2000c10110e */
[----:B------:R-:W-:-:S03]  /*e2e0*/  ISETP.LT.OR P2, PT, R42, 0x5a, !P1 ;  /* 0x0000005a2a00780c */ /* 0x000fc60004f41670 */
[----:B------:R1:W-:Y:S01]  /*e2f0*/  @!P6 STG.E.U8 desc[UR14][R30.64+0x51], R5 ;  /* 0x000051051e00e986 */ /* 0x0003e2000c10110e */
[----:B------:R-:W-:-:S03]  /*e300*/  ISETP.LT.OR P6, PT, R42, 0x5a, !P0 ;  /* 0x0000005a2a00780c */ /* 0x000fc600047c1670 */
[----:B------:R-:W-:Y:S01]  /*e310*/  @!P5 STG.E.U8 desc[UR14][R30.64+0x50], R13 ;  /* 0x0000500d1e00d986 */ /* 0x000fe2000c10110e */
[----:B0-----:R-:W-:-:S03]  /*e320*/  F2FP.SATFINITE.E5M2.F32.PACK_AB_MERGE_C R9, RZ, R3, RZ ;  /* 0x00000003ff09723e */ /* 0x001fc600048060ff */
[----:B------:R0:W-:Y:S04]  /*e330*/  @!P3 STG.E.U8 desc[UR14][R28.64+0x58], R7 ;  /* 0x000058071c00b986 */ /* 0x0001e8000c10110e */
[----:B------:R0:W-:Y:S01]  /*e340*/  @!P2 STG.E.U8 desc[UR14][R28.64+0x59], R9 ;  /* 0x000059091c00a986 */ /* 0x0001e2000c10110e */
[----:B--2---:R-:W-:-:S03]  /*e350*/  FMUL R0, R220, UR20 ;  /* 0x00000014dc007c20 */ /* 0x004fc60008400000 */
[----:B------:R-:W2:Y:S01]  /*e360*/  LDL.LU R220, [R1+0x50] ;  /* 0x0000500001dc7983 */ /* 0x000ea20000300800 */
[----:B------:R-:W-:-:S03]  /*e370*/  FMUL R2, R221, UR20 ;  /* 0x00000014dd027c20 */ /* 0x000fc60008400000 */
[----:B------:R-:W2:Y:S01]  /*e380*/  LDL.LU R221, [R1+0x54] ;  /* 0x0000540001dd7983 */ /* 0x000ea20000300800 */
[----:B-1----:R-:W-:Y:S01]  /*e390*/  F2FP.SATFINITE.E5M2.F32.PACK_AB_MERGE_C R5, RZ, R0, RZ ;  /* 0x00000000ff05723e */ /* 0x002fe200048060ff */
[----:B------:R-:W-:Y:S02]  /*e3a0*/  FMUL R3, R223, UR20 ;  /* 0x00000014df037c20 */ /* 0x000fe40008400000 */
[----:B------:R-:W2:Y:S01]  /*e3b0*/  LDL.LU R223, [R1+0x58] ;  /* 0x0000580001df7983 */ /* 0x000ea20000300800 */
[----:B0-----:R-:W-:Y:S01]  /*e3c0*/  F2FP.SATFINITE.E5M2.F32.PACK_AB_MERGE_C R7, RZ, R2, RZ ;  /* 0x00000002ff07723e */ /* 0x001fe200048060ff */
[----:B------:R-:W-:Y:S01]  /*e3d0*/  FMUL R4, R222, UR20 ;  /* 0x00000014de047c20 */ /* 0x000fe20008400000 */
[----:B------:R-:W-:Y:S01]  /*e3e0*/  F2FP.SATFINITE.E5M2.F32.PACK_AB_MERGE_C R9, RZ, R3, RZ ;  /* 0x00000003ff09723e */ /* 0x000fe200048060ff */
[----:B------:R-:W2:Y:S01]  /*e3f0*/  LDL.LU R222, [R1+0x5c] ;  /* 0x00005c0001de7983 */ /* 0x000ea20000300800 */
[----:B------:R-:W-:-:S03]  /*e400*/  FMUL R0, R224, UR20 ;  /* 0x00000014e0007c20 */ /* 0x000fc60008400000 */
[----:B------:R0:W-:Y:S04]  /*e410*/  @!P6 STG.E.U8 desc[UR14][R30.64+0x59], R5 ;  /* 0x000059051e00e986 */ /* 0x0001e8000c10110e */
[----:B------:R-:W2:Y:S01]  /*e420*/  LDL.LU R224, [R1+0x60] ;  /* 0x0000600001e07983 */ /* 0x000ea20000300800 */
[----:B0-----:R-:W-:Y:S01]  /*e430*/  F2FP.SATFINITE.E5M2.F32.PACK_AB_MERGE_C R5, RZ, R0, RZ ;  /* 0x00000000ff05723e */ /* 0x001fe200048060ff */
[----:B---3--:R-:W-:Y:S02]  /*e440*/  FMUL R2, R225, UR20 ;  /* 0x00000014e1027c20 */ /* 0x008fe40008400000 */
[----:B------:R-:W3:Y:S01]  /*e450*/  LDL.LU R225, [R1+0x64] ;  /* 0x0000640001e17983 */ /* 0x000ee20000300800 */
[----:B----4-:R-:W-:-:S03]  /*e460*/  FMUL R3, R227, UR20 ;  /* 0x00000014e3037c20 */ /* 0x010fc60008400000 */
[----:B------:R-:W4:Y:S01]  /*e470*/  LDL.LU R227, [R1+0x68] ;  /* 0x0000680001e37983 */ /* 0x000f220000300800 */
[----:B------:R-:W-:-:S03]  /*e480*/  FMUL R0, R226, UR20 ;  /* 0x00000014e2007c20 */ /* 0x000fc60008400000 */
[----:B------:R-:W4:Y:S01]  /*e490*/  LDL.LU R226, [R1+0x6c] ;  /* 0x00006c0001e27983 */ /* 0x000f220000300800 */
[C---:B------:R-:W-:Y:S02]  /*e4a0*/  ISETP.LT.OR P5, PT, R42.reuse, 0x59, !P0 ;  /* 0x000000592a00780c */ /* 0x040fe400047a1670 */
[C---:B------:R-:W-:Y:S02]  /*e4b0*/  ISETP.LT.OR P2, PT, R42.reuse, 0x62, !P1 ;  /* 0x000000622a00780c */ /* 0x040fe40004f41670 */
[C---:B------:R-:W-:Y:S02]  /*e4c0*/  ISETP.LT.OR P3, PT, R42.reuse, 0x61, !P1 ;  /* 0x000000612a00780c */ /* 0x040fe40004f61670 */
[----:B------:R-:W-:-:S07]  /*e4d0*/  ISETP.LT.OR P6, PT, R42, 0x62, !P0 ;  /* 0x000000622a00780c */ /* 0x000fce00047c1670 */
[----:B------:R-:W-:Y:S01]  /*e4e0*/  @!P5 STG.E.U8 desc[UR14][R30.64+0x58], R11 ;  /* 0x0000580b1e00d986 */ /* 0x000fe2000c10110e */
[----:B------:R-:W-:-:S03]  /*e4f0*/  ISETP.LT.OR P5, PT, R42, 0x61, !P0 ;  /* 0x000000612a00780c */ /* 0x000fc600047a1670 */
[----:B------:R0:W-:Y:S01]  /*e500*/  @!P2 STG.E.U8 desc[UR14][R28.64+0x61], R9 ;  /* 0x000061091c00a986 */ /* 0x0001e2000c10110e */
[----:B------:R-:W-:-:S03]  /*e510*/  ISETP.LT.OR P2, PT, R42, 0x6a, !P1 ;  /* 0x0000006a2a00780c */ /* 0x000fc60004f41670 */
[----:B------:R1:W-:Y:S01]  /*e520*/  @!P3 STG.E.U8 desc[UR14][R28.64+0x60], R7 ;  /* 0x000060071c00b986 */ /* 0x0003e2000c10110e */
[----:B------:R-:W-:Y:S02]  /*e530*/  ISETP.LT.OR P3, PT, R42, 0x69, !P1 ;  /* 0x000000692a00780c */ /* 0x000fe40004f61670 */
[----:B------:R-:W-:Y:S01]  /*e540*/  F2FP.SATFINITE.E5M2.F32.PACK_AB_MERGE_C R13, RZ, R4, RZ ;  /* 0x00000004ff0d723e */ /* 0x000fe200048060ff */
[----:B------:R1:W-:Y:S01]  /*e550*/  @!P6 STG.E.U8 desc[UR14][R30.64+0x61], R5 ;  /* 0x000061051e00e986 */ /* 0x0003e2000c10110e */
[----:B0-----:R-:W-:-:S03]  /*e560*/  F2FP.SATFINITE.E5M2.F32.PACK_AB_MERGE_C R9, RZ, R3, RZ ;  /* 0x00000003ff09723e */ /* 0x001fc600048060ff */
[----:B------:R-:W-:Y:S01]  /*e570*/  @!P5 STG.E.U8 desc[UR14][R30.64+0x60], R13 ;  /* 0x0000600d1e00d986 */ /* 0x000fe2000c10110e */
[----:B-1----:R-:W-:-:S03]  /*e580*/  F2FP.SATFINITE.E5M2.F32.PACK_AB_MERGE_C R7, RZ, R2, RZ ;  /* 0x00000002ff07723e */ /* 0x002fc600048060ff */
[----:B------:R-:W-:Y:S01]  /*e590*/  @!P2 STG.E.U8 desc[UR14][R28.64+0x69], R9 ;  /* 0x000069091c00a986 */ /* 0x000fe2000c10110e */
[C---:B------:R-:W-:Y:S02]  /*e5a0*/  ISETP.LT.OR P5, PT, R42.reuse, 0x69, !P0 ;  /* 0x000000692a00780c */ /* 0x040fe400047a1670 */
[C---:B------:R-:W-:Y:S01]  /*e5b0*/  ISETP.LT.OR P6, PT, R42.reuse, 0x6a, !P0 ;  /* 0x0000006a2a00780c */ /* 0x040fe200047c1670 */
[----:B------:R0:W-:Y:S01]  /*e5c0*/  @!P3 STG.E.U8 desc[UR14][R28.64+0x68], R7 ;  /* 0x000068071c00b986 */ /* 0x0001e2000c10110e */
[----:B------:R-:W-:Y:S01]  /*e5d0*/  ISETP.LT.OR P2, PT, R42, 0x72, !P1 ;  /* 0x000000722a00780c */ /* 0x000fe20004f41670 */
[----:B------:R-:W-:Y:S01]  /*e5e0*/  FMUL R2, R218, UR20 ;  /* 0x00000014da027c20 */ /* 0x000fe20008400000 */
[----:B------:R-:W-:Y:S02]  /*e5f0*/  ISETP.LT.OR P3, PT, R42, 0x71, !P1 ;  /* 0x000000712a00780c */ /* 0x000fe40004f61670 */
[----:B------:R-:W-:Y:S02]  /*e600*/  F2FP.SATFINITE.E5M2.F32.PACK_AB_MERGE_C R11, RZ, R0, RZ ;  /* 0x00000000ff0b723e */ /* 0x000fe400048060ff */
[----:B------:R-:W-:-:S03]  /*e610*/  F2FP.SATFINITE.E5M2.F32.PACK_AB_MERGE_C R5, RZ, R2, RZ ;  /* 0x00000002ff05723e */ /* 0x000fc600048060ff */
[----:B------:R-:W-:Y:S01]  /*e620*/  @!P5 STG.E.U8 desc[UR14][R30.64+0x68], R11 ;  /* 0x0000680b1e00d986 */ /* 0x000fe2000c10110e */
[----:B------:R-:W-:-:S03]  /*e630*/  ISETP.LT.OR P5, PT, R42, 0x71, !P0 ;  /* 0x000000712a00780c */ /* 0x000fc600047a1670 */
[----:B------:R-:W-:Y:S01]  /*e640*/  @!P6 STG.E.U8 desc[UR14][R30.64+0x69], R5 ;  /* 0x000069051e00e986 */ /* 0x000fe2000c10110e */
[----:B------:R-:W-:Y:S01]  /*e650*/  ISETP.LT.OR P6, PT, R42, 0x72, !P0 ;  /* 0x000000722a00780c */ /* 0x000fe200047c1670 */
[----:B--2---:R-:W-:Y:S01]  /*e660*/  FMUL R0, R220, UR20 ;  /* 0x00000014dc007c20 */ /* 0x004fe20008400000 */
[----:B------:R-:W-:-:S04]  /*e670*/  FMUL R3, R221, UR20 ;  /* 0x00000014dd037c20 */ /* 0x000fc80008400000 */
[----:B0-----:R-:W-:Y:S02]  /*e680*/  F2FP.SATFINITE.E5M2.F32.PACK_AB_MERGE_C R7, RZ, R0, RZ ;  /* 0x00000000ff07723e */ /* 0x001fe400048060ff */
[----:B------:R-:W-:Y:S01]  /*e690*/  F2FP.SATFINITE.E5M2.F32.PACK_AB_MERGE_C R9, RZ, R3, RZ ;  /* 0x00000003ff09723e */ /* 0x000fe200048060ff */
[----:B------:R-:W-:Y:S02]  /*e6a0*/  FMUL R0, R223, UR20 ;  /* 0x00000014df007c20 */ /* 0x000fe40008400000 */
[----:B------:R0:W-:Y:S01]  /*e6b0*/  @!P3 STG.E.U8 desc[UR14][R28.64+0x70], R7 ;  /* 0x000070071c00b986 */ /* 0x0001e2000c10110e */
[----:B------:R-:W-:-:S03]  /*e6c0*/  ISETP.LT.OR P3, PT, R42, 0x79, !P0 ;  /* 0x000000792a00780c */ /* 0x000fc60004761670 */
[----:B------:R1:W-:Y:S01]  /*e6d0*/  @!P2 STG.E.U8 desc[UR14][R28.64+0x71], R9 ;  /* 0x000071091c00a986 */ /* 0x0003e2000c10110e */
[C---:B------:R-:W-:Y:S02]  /*e6e0*/  ISETP.LT.OR P2, PT, R42.reuse, 0x79, !P1 ;  /* 0x000000792a00780c */ /* 0x040fe40004f41670 */
[----:B------:R-:W-:Y:S02]  /*e6f0*/  ISETP.LT.OR P1, PT, R42, 0x7a, !P1 ;  /* 0x0000007a2a00780c */ /* 0x000fe40004f21670 */
[----:B------:R-:W-:Y:S01]  /*e700*/  F2FP.SATFINITE.E5M2.F32.PACK_AB_MERGE_C R13, RZ, R0, RZ ;  /* 0x00000000ff0d723e */ /* 0x000fe200048060ff */
[----:B------:R-:W-:Y:S01]  /*e710*/  FMUL R0, R222, UR20 ;  /* 0x00000014de007c20 */ /* 0x000fe20008400000 */
[----:B------:R-:W-:Y:S01]  /*e720*/  ISETP.LT.OR P0, PT, R42, 0x7a, !P0 ;  /* 0x0000007a2a00780c */ /* 0x000fe20004701670 */
[----:B------:R-:W-:-:S03]  /*e730*/  FMUL R2, R224, UR20 ;  /* 0x00000014e0027c20 */ /* 0x000fc60008400000 */
[----:B0-----:R-:W-:Y:S02]  /*e740*/  F2FP.SATFINITE.E5M2.F32.PACK_AB_MERGE_C R7, RZ, R0, RZ ;  /* 0x00000000ff07723e */ /* 0x001fe400048060ff */
[----:B-1----:R-:W-:Y:S01]  /*e750*/  F2FP.SATFINITE.E5M2.F32.PACK_AB_MERGE_C R9, RZ, R2, RZ ;  /* 0x00000002ff09723e */ /* 0x002fe200048060ff */
[----:B---3--:R-:W-:Y:S01]  /*e760*/  FMUL R3, R225, UR20 ;  /* 0x00000014e1037c20 */ /* 0x008fe20008400000 */
[----:B----4-:R-:W-:Y:S01]  /*e770*/  FMUL R4, R227, UR20 ;  /* 0x00000014e3047c20 */ /* 0x010fe20008400000 */
[----:B------:R-:W-:-:S03]  /*e780*/  FMUL R5, R226, UR20 ;  /* 0x00000014e2057c20 */ /* 0x000fc60008400000 */
[----:B------:R-:W-:Y:S02]  /*e790*/  F2FP.SATFINITE.E5M2.F32.PACK_AB_MERGE_C R3, RZ, R3, RZ ;  /* 0x00000003ff03723e */ /* 0x000fe400048060ff */
[----:B------:R-:W-:Y:S02]  /*e7a0*/  F2FP.SATFINITE.E5M2.F32.PACK_AB_MERGE_C R11, RZ, R4, RZ ;  /* 0x00000004ff0b723e */ /* 0x000fe400048060ff */
[----:B------:R-:W-:Y:S01]  /*e7b0*/  F2FP.SATFINITE.E5M2.F32.PACK_AB_MERGE_C R5, RZ, R5, RZ ;  /* 0x00000005ff05723e */ /* 0x000fe200048060ff */
[----:B------:R0:W-:Y:S04]  /*e7c0*/  @!P5 STG.E.U8 desc[UR14][R30.64+0x70], R13 ;  /* 0x0000700d1e00d986 */ /* 0x0001e8000c10110e */
[----:B------:R0:W-:Y:S04]  /*e7d0*/  @!P6 STG.E.U8 desc[UR14][R30.64+0x71], R7 ;  /* 0x000071071e00e986 */ /* 0x0001e8000c10110e */
[----:B------:R0:W-:Y:S04]  /*e7e0*/  @!P2 STG.E.U8 desc[UR14][R28.64+0x78], R9 ;  /* 0x000078091c00a986 */ /* 0x0001e8000c10110e */
[----:B------:R0:W-:Y:S04]  /*e7f0*/  @!P1 STG.E.U8 desc[UR14][R28.64+0x79], R3 ;  /* 0x000079031c009986 */ /* 0x0001e8000c10110e */
[----:B------:R0:W-:Y:S04]  /*e800*/  @!P3 STG.E.U8 desc[UR14][R30.64+0x78], R11 ;  /* 0x0000780b1e00b986 */ /* 0x0001e8000c10110e */
[----:B------:R0:W-:Y:S02]  /*e810*/  @!P0 STG.E.U8 desc[UR14][R30.64+0x79], R5 ;  /* 0x000079051e008986 */ /* 0x0001e4000c10110e */
.L_x_293:
[----:B------:R-:W-:Y:S05]  /*e820*/  BSYNC B0 ;  /* 0x0000000000007941 */ /* 0x000fea0003800000 */
.L_x_35:
[----:B0----5:R-:W2:Y:S04]  /*e830*/  LDL.LU R3, [R1+0x78] ;  /* 0x0000780001037983 */ /* 0x021ea80000300800 */
[----:B------:R-:W2:Y:S01]  /*e840*/  LDL.LU R2, [R1+0x7c] ;  /* 0x00007c0001027983 */ /* 0x000ea20000300800 */
[----:B------:R-:W-:Y:S01]  /*e850*/  ULDC UR6, c[0x0][0xc] ;  /* 0x0000030000067ab9 */ /* 0x000fe20000000800 */
[----:B------:R-:W-:Y:S01]  /*e860*/  ULDC UR7, c[0x0][0x10] ;  /* 0x0000040000077ab9 */ /* 0x000fe20000000800 */
[----:B------:R-:W2:Y:S01]  /*e870*/  LDC R5, c[0x0][0x14] ;  /* 0x00000500ff057b82 */ /* 0x000ea20000000800 */
[----:B------:R-:W-:Y:S01]  /*e880*/  UIMAD.WIDE.U32 UR6, UR6, UR7, URZ ;  /* 0x00000007060672a5 */ /* 0x000fe2000f8e003f */
[----:B------:R-:W-:Y:S01]  /*e890*/  PRMT R0, RZ, 0x7610, R0 ;  /* 0x00007610ff007816 */ /* 0x000fe20000000000 */
[----:B------:R-:W-:-:S04]  /*e8a0*/  UMOV UR12, 0xffffffff ;  /* 0xffffffff000c7882 */ /* 0x000fc80000000000 */
[----:B--2---:R-:W-:-:S04]  /*e8b0*/  IMAD.WIDE.U32 R2, R5, UR6, R2 ;  /* 0x0000000605027c25 */ /* 0x004fc8000f8e0002 */
[----:B------:R-:W-:Y:S01]  /*e8c0*/  IMAD R5, R5, UR7, RZ ;  /* 0x0000000705057c24 */ /* 0x000fe2000f8e02ff */
[----:B------:R-:W-:Y:S01]  /*e8d0*/  ULDC.64 UR6, c[0x0][0x650] ;  /* 0x0001940000067ab9 */ /* 0x000fe20000000a00 */
[----:B------:R-:W-:Y:S01]  /*e8e0*/  IMAD.MOV.U32 R19, RZ, RZ, R2 ;  /* 0x000000ffff137224 */ /* 0x000fe200078e0002 */
[----:B------:R-:W-:Y:S01]  /*e8f0*/  ISETP.GE.U32.AND P0, PT, R2, UR6, PT ;  /* 0x0000000602007c0c */ /* 0x000fe2000bf06070 */
[----:B------:R-:W-:Y:S02]  /*e900*/  IMAD.IADD R22, R3, 0x1, R5 ;  /* 0x0000000103167824 */ /* 0x000fe400078e0205 */
[----:B------:R-:W-:-:S03]  /*e910*/  IMAD.MOV.U32 R2, RZ, RZ, -0x1 ;  /* 0xffffffffff027424 */ /* 0x000fc600078e00ff */
[----:B------:R0:W-:Y:S01]  /*e920*/  STL [R1+0x78], R22 ;  /* 0x0000781601007387 */ /* 0x0001e20000100800 */
[----:B------:R-:W-:-:S03]  /*e930*/  ISETP.GE.U32.AND.EX P0, PT, R22, UR7, PT, P0 ;  /* 0x0000000716007c0c */ /* 0x000fc6000bf06100 */
[----:B------:R0:W-:Y:S04]  /*e940*/  STL [R1+0x7c], R19 ;  /* 0x00007c1301007387 */ /* 0x0001e80000100800 */
[----:B------:R0:W-:Y:S06]  /*e950*/  STL [R1+0x80], R2 ;  /* 0x0000800201007387 */ /* 0x0001ec0000100800 */
[----:B------:R-:W-:Y:S05]  /*e960*/  @P0 BRA `(.L_x_294) ;  /* 0x00000004006c0947 */ /* 0x000fea0003800000 */
[----:B------:R-:W2:Y:S01]  /*e970*/  S2R R14, SR_CTAID.X ;  /* 0x00000000000e7919 */ /* 0x000ea20000002500 */
[----:B------:R-:W5:Y:S01]  /*e980*/  LDC.64 R8, c[0x0][0x628] ;  /* 0x00018a00ff087b82 */ /* 0x000f620000000a00 */
[----:B------:R-:W-:Y:S01]  /*e990*/  ULDC UR6, c[0x0][0x150] ;  /* 0x0000540000067ab9 */ /* 0x000fe20000000800 */
[----:B------:R-:W-:Y:S01]  /*e9a0*/  IMAD.MOV.U32 R6, RZ, RZ, R19 ;  /* 0x000000ffff067224 */ /* 0x000fe200078e0013 */
[----:B------:R-:W0:Y:S01]  /*e9b0*/  S2R R16, SR_CTAID.Y ;  /* 0x0000000000107919 */ /* 0x000e220000002600 */
[----:B------:R-:W-:-:S04]  /*e9c0*/  IMAD.MOV.U32 R7, RZ, RZ, R22 ;  /* 0x000000ffff077224 */ /* 0x000fc800078e0016 */
[----:B------:R-:W0:Y:S08]  /*e9d0*/  LDC R17, c[0x0][0x144] ;  /* 0x00005100ff117b82 */ /* 0x000e300000000800 */
[----:B------:R-:W0:Y:S08]  /*e9e0*/  LDC R10, c[0x0][0x630] ;  /* 0x00018c00ff0a7b82 */ /* 0x000e300000000800 */
[----:B------:R-:W0:Y:S01]  /*e9f0*/  LDC.64 R12, c[0x0][0x620] ;  /* 0x00018800ff0c7b82 */ /* 0x000e220000000a00 */
[----:B-----5:R-:W-:-:S04]  /*ea00*/  ISETP.NE.U32.AND P0, PT, R8, RZ, PT ;  /* 0x000000ff0800720c */ /* 0x020fc80003f05070 */
[----:B------:R-:W-:Y:S02]  /*ea10*/  ISETP.NE.AND.EX P0, PT, R9, RZ, PT, P0 ;  /* 0x000000ff0900720c */ /* 0x000fe40003f05300 */
[----:B--2---:R-:W-:-:S05]  /*ea20*/  I2FP.F32.U32 R0, R14 ;  /* 0x0000000e00007245 */ /* 0x004fca0000201000 */
[----:B------:R-:W-:-:S04]  /*ea30*/  FMUL R0, R0, UR6 ;  /* 0x0000000600007c20 */ /* 0x000fc80008400000 */
[----:B------:R2:W0:Y:S02]  /*ea40*/  F2I.U32.TRUNC.NTZ R15, R0 ;  /* 0x00000000000f7305 */ /* 0x000424000020f000 */
[----:B------:R-:W-:Y:S05]  /*ea50*/  @!P0 BRA `(.L_x_295) ;  /* 0x0000000000288947 */ /* 0x000fea0003800000 */
[----:B--2---:R-:W2:Y:S02]  /*ea60*/  LDC R0, c[0x0][0x634] ;  /* 0x00018d00ff007b82 */ /* 0x004ea40000000800 */
[----:B--2---:R-:W-:-:S05]  /*ea70*/  IADD3 R7, P0, R19, R0, RZ ;  /* 0x0000000013077210 */ /* 0x004fca0007f1e0ff */
[----:B------:R-:W-:-:S04]  /*ea80*/  IMAD.X R11, RZ, RZ, R22, P0 ;  /* 0x000000ffff0b7224 */ /* 0x000fc800000e0616 */
[----:B0-----:R-:W-:-:S04]  /*ea90*/  IMAD.WIDE.U32 R2, R11, R8, RZ ;  /* 0x000000080b027225 */ /* 0x001fc800078e00ff */
[----:B------:R-:W-:-:S04]  /*eaa0*/  IMAD.WIDE.U32 R4, P0, R7, R9, R2 ;  /* 0x0000000907047225 */ /* 0x000fc80007800002 */
[----:B------:R-:W-:-:S04]  /*eab0*/  IMAD.WIDE.U32 R2, R7, R8, RZ ;  /* 0x0000000807027225 */ /* 0x000fc800078e00ff */
[----:B------:R-:W-:Y:S01]  /*eac0*/  IMAD.X R7, RZ, RZ, RZ, P0 ;  /* 0x000000ffff077224 */ /* 0x000fe200000e06ff */
[----:B------:R-:W-:Y:S01]  /*ead0*/  IADD3 RZ, P0, R3, R4, RZ ;  /* 0x0000000403ff7210 */ /* 0x000fe20007f1e0ff */
[----:B------:R-:W-:-:S04]  /*eae0*/  IMAD.MOV.U32 R6, RZ, RZ, R5 ;  /* 0x000000ffff067224 */ /* 0x000fc800078e0005 */
[----:B------:R-:W-:-:S08]  /*eaf0*/  IMAD.WIDE.U32.X R6, R11, R9, R6, P0 ;  /* 0x000000090b067225 */ /* 0x000fd000000e0406 */
.L_x_295:
[-CC-:B0-----:R-:W-:Y:S01]  /*eb00*/  SHF.R.U64 R24, R6, R10.reuse, R7.reuse ;  /* 0x0000000a06187219 */ /* 0x181fe20000001207 */
[----:B------:R-:W0:Y:S01]  /*eb10*/  LDC.64 R20, c[0x0][0x640] ;  /* 0x00019000ff147b82 */ /* 0x000e220000000a00 */
[----:B--2---:R-:W-:Y:S01]  /*eb20*/  SHF.R.U32.HI R0, RZ, R10, R7 ;  /* 0x0000000aff007219 */ /* 0x004fe20000011607 */
[----:B------:R-:W-:Y:S01]  /*eb30*/  IMAD.MOV.U32 R2, RZ, RZ, R19 ;  /* 0x000000ffff027224 */ /* 0x000fe200078e0013 */
[----:B------:R-:W-:Y:S01]  /*eb40*/  IADD3 R5, P0, RZ, -R24, RZ ;  /* 0x80000018ff057210 */ /* 0x000fe20007f1e0ff */
[----:B------:R-:W-:Y:S01]  /*eb50*/  IMAD.MOV R15, RZ, RZ, -R15 ;  /* 0x000000ffff0f7224 */ /* 0x000fe200078e0a0f */
[----:B------:R-:W-:Y:S01]  /*eb60*/  ULDC UR6, c[0x0][0x154] ;  /* 0x0000550000067ab9 */ /* 0x000fe20000000800 */
[----:B------:R-:W-:Y:S02]  /*eb70*/  IMAD.MOV.U32 R7, RZ, RZ, 0x1 ;  /* 0x00000001ff077424 */ /* 0x000fe400078e00ff */
[----:B------:R-:W2:Y:S01]  /*eb80*/  LDC R4, c[0x0][0x618] ;  /* 0x00018600ff047b82 */ /* 0x000ea20000000800 */
[----:B------:R-:W-:-:S02]  /*eb90*/  IMAD.X R3, RZ, RZ, ~R0, P0 ;  /* 0x000000ffff037224 */ /* 0x000fc400000e0e00 */
[----:B------:R-:W-:Y:S02]  /*eba0*/  IMAD R15, R17, R15, R14 ;  /* 0x0000000f110f7224 */ /* 0x000fe400078e020e */
[-C--:B------:R-:W-:Y:S02]  /*ebb0*/  IMAD R0, R3, R12.reuse, RZ ;  /* 0x0000000c03007224 */ /* 0x080fe400078e02ff */
[----:B------:R-:W-:Y:S01]  /*ebc0*/  IMAD.MOV.U32 R3, RZ, RZ, R22 ;  /* 0x000000ffff037224 */ /* 0x000fe200078e0016 */
[----:B------:R-:W5:Y:S01]  /*ebd0*/  LDC R6, c[0x0][0x608] ;  /* 0x00018200ff067b82 */ /* 0x000f620000000800 */
[----:B------:R-:W-:-:S04]  /*ebe0*/  IMAD.WIDE.U32 R2, R5, R12, R2 ;  /* 0x0000000c05027225 */ /* 0x000fc800078e0002 */
[----:B------:R-:W-:-:S03]  /*ebf0*/  IMAD R5, R5, R13, R0 ;  /* 0x0000000d05057224 */ /* 0x000fc600078e0200 */
[----:B------:R-:W1:Y:S01]  /*ec00*/  LDC R18, c[0x0][0x658] ;  /* 0x00019600ff127b82 */ /* 0x000e620000000800 */
[----:B------:R-:W-:Y:S01]  /*ec10*/  I2FP.F32.U32 R0, R16 ;  /* 0x0000001000007245 */ /* 0x000fe20000201000 */
[----:B------:R-:W-:Y:S01]  /*ec20*/  IMAD.IADD R3, R3, 0x1, R5 ;  /* 0x0000000103037824 */ /* 0x000fe200078e0205 */
[----:B0-----:R-:W-:Y:S01]  /*ec30*/  ISETP.NE.U32.AND P0, PT, R20, RZ, PT ;  /* 0x000000ff1400720c */ /* 0x001fe20003f05070 */
[----:B------:R-:W-:Y:S02]  /*ec40*/  IMAD.MOV.U32 R5, RZ, RZ, -0x1 ;  /* 0xffffffffff057424 */ /* 0x000fe400078e00ff */
[----:B------:R-:W-:Y:S02]  /*ec50*/  FMUL R0, R0, UR6 ;  /* 0x0000000600007c20 */ /* 0x000fe40008400000 */
[----:B------:R-:W0:Y:S01]  /*ec60*/  LDC R13, c[0x0][0x148] ;  /* 0x00005200ff0d7b82 */ /* 0x000e220000000800 */
[----:B--2---:R-:W-:Y:S01]  /*ec70*/  SHF.R.U64 R10, R2, R4, R3 ;  /* 0x00000004020a7219 */ /* 0x004fe20000001203 */
[----:B------:R2:W0:Y:S01]  /*ec80*/  F2I.U32.TRUNC.NTZ R12, R0 ;  /* 0x00000000000c7305 */ /* 0x000422000020f000 */
[----:B------:R-:W-:-:S02]  /*ec90*/  ISETP.NE.AND.EX P0, PT, R21, RZ, PT, P0 ;  /* 0x000000ff1500720c */ /* 0x000fc40003f05300 */
[----:B------:R-:W-:-:S03]  /*eca0*/  SHF.R.U32.HI R3, RZ, R4, R3 ;  /* 0x00000004ff037219 */ /* 0x000fc60000011603 */
[----:B------:R-:W0:Y:S01]  /*ecb0*/  LDC R14, c[0x0][0x600] ;  /* 0x00018000ff0e7b82 */ /* 0x000e220000000800 */
[-CC-:B-----5:R-:W-:Y:S02]  /*ecc0*/  SHF.R.U64 R8, R10, R6.reuse, R3.reuse ;  /* 0x000000060a087219 */ /* 0x1a0fe40000001203 */
[----:B------:R-:W-:-:S05]  /*ecd0*/  SHF.R.U32.HI R3, RZ, R6, R3 ;  /* 0x00000006ff037219 */ /* 0x000fca0000011603 */
[----:B------:R-:W0:Y:S01]  /*ece0*/  LDC R19, c[0x0][0x648] ;  /* 0x00019200ff137b82 */ /* 0x000e220000000800 */
[-CC-:B-1----:R-:W-:Y:S02]  /*ecf0*/  SHF.R.U64 R11, R8, R18.reuse, R3.reuse ;  /* 0x00000012080b7219 */ /* 0x182fe40000001203 */
[-C--:B------:R-:W-:Y:S02]  /*ed00*/  SHF.L.U32 R5, R5, R18.reuse, RZ ;  /* 0x0000001205057219 */ /* 0x080fe400000006ff */
[-C--:B------:R-:W-:Y:S01]  /*ed10*/  SHF.R.U32.HI R3, RZ, R18.reuse, R3 ;  /* 0x00000012ff037219 */ /* 0x080fe20000011603 */
[----:B------:R-:W-:Y:S01]  /*ed20*/  IMAD.MOV.U32 R2, RZ, RZ, R11 ;  /* 0x000000ffff027224 */ /* 0x000fe200078e000b */
[----:B------:R-:W-:Y:S01]  /*ed30*/  SHF.L.U32 R40, R7, R18, RZ ;  /* 0x0000001207287219 */ /* 0x000fe200000006ff */
[----:B------:R-:W1:Y:S01]  /*ed40*/  LDC R22, c[0x0][0x638] ;  /* 0x00018e00ff167b82 */ /* 0x000e620000000800 */
[----:B------:R-:W-:-:S07]  /*ed50*/  LOP3.LUT R17, RZ, R5, RZ, 0x33, !PT ;  /* 0x00000005ff117212 */ /* 0x000fce00078e33ff */
[----:B------:R-:W0:Y:S01]  /*ed60*/  LDC R23, c[0x0][0x610] ;  /* 0x00018400ff177b82 */ /* 0x000e220000000800 */
[----:B--2---:R-:W-:Y:S05]  /*ed70*/  @!P0 BRA `(.L_x_296) ;  /* 0x0000000000288947 */ /* 0x004fea0003800000 */
[----:B------:R-:W2:Y:S02]  /*ed80*/  LDC R0, c[0x0][0x64c] ;  /* 0x00019300ff007b82 */ /* 0x000ea40000000800 */
[----:B--2---:R-:W-:-:S05]  /*ed90*/  IADD3 R7, P0, R11, R0, RZ ;  /* 0x000000000b077210 */ /* 0x004fca0007f1e0ff */
        /* <DEDUP_REMOVED lines=8> */
.L_x_296:
[----:B0-----:R-:W-:Y:S01]  /*ee20*/  SHF.R.U64 R0, R2, R19, R3 ;  /* 0x0000001302007219 */ /* 0x001fe20000001203 */
[----:B------:R-:W-:Y:S01]  /*ee30*/  VIADD R3, R14, 0xffffffff ;  /* 0xffffffff0e037836 */ /* 0x000fe20000000000 */
[----:B------:R-:W-:Y:S01]  /*ee40*/  LOP3.LUT R5, R8, R17, RZ, 0xc0, !PT ;  /* 0x0000001108057212 */ /* 0x000fe200078ec0ff */
[----:B------:R-:W-:Y:S01]  /*ee50*/  IMAD.MOV R12, RZ, RZ, -R12 ;  /* 0x000000ffff0c7224 */ /* 0x000fe200078e0a0c */
[----:B------:R-:W-:Y:S01]  /*ee60*/  R2UR UR12, R24 ;  /* 0x00000000180c72ca */ /* 0x000fe200000e0000 */
[----:B------:R-:W-:Y:S01]  /*ee70*/  IMAD.MOV R2, RZ, RZ, -R0 ;  /* 0x000000ffff027224 */ /* 0x000fe200078e0a00 */
[----:B------:R-:W-:Y:S01]  /*ee80*/  LOP3.LUT R3, R10, R3, RZ, 0xc0, !PT ;  /* 0x000000030a037212 */ /* 0x000fe200078ec0ff */
[----:B------:R-:W-:Y:S02]  /*ee90*/  IMAD R40, R40, R0, R5 ;  /* 0x0000000028287224 */ /* 0x000fe400078e0205 */
[----:B------:R-:W-:Y:S02]  /*eea0*/  @P4 IMAD R15, R13, R12, R16 ;  /* 0x0000000c0d0f4224 */ /* 0x000fe400078e0210 */
[----:B-1----:R-:W-:-:S02]  /*eeb0*/  IMAD R0, R2, R22, R11 ;  /* 0x0000001602007224 */ /* 0x002fc400078e020b */
[----:B------:R-:W-:Y:S02]  /*eec0*/  IMAD R40, R40, R23, R15 ;  /* 0x0000001728287224 */ /* 0x000fe400078e020f */
[----:B------:R-:W-:Y:S02]  /*eed0*/  IMAD R3, R0, R14, R3 ;  /* 0x0000000e00037224 */ /* 0x000fe400078e0203 */
[----:B------:R-:W-:-:S03]  /*eee0*/  IMAD.MOV.U32 R0, RZ, RZ, 0x1 ;  /* 0x00000001ff007424 */ /* 0x000fc600078e00ff */
[----:B------:R-:W-:Y:S02]  /*eef0*/  SEL R2, R3, R40, !P4 ;  /* 0x0000002803027207 */ /* 0x000fe40006000000 */
[----:B------:R-:W-:-:S03]  /*ef00*/  SEL R40, R40, R3, !P4 ;  /* 0x0000000328287207 */ /* 0x000fc60006000000 */
[----:B------:R2:W-:Y:S04]  /*ef10*/  STL [R1+0x80], R2 ;  /* 0x0000800201007387 */ /* 0x0005e80000100800 */
.L_x_294:
[----:B------:R-:W-:Y:S01]  /*ef20*/  UIADD3 UR5, UR9, UR5, URZ ;  /* 0x0000000509057290 */ /* 0x000fe2000fffe03f */
[----:B------:R0:W-:Y:S01]  /*ef30*/  STL [R1+0x84], R40 ;  /* 0x0000842801007387 */ /* 0x0001e20000100800 */
[----:B------:R-:W-:Y:S02]  /*ef40*/  LOP3.LUT P0, RZ, R0, 0xff, RZ, 0xc0, !PT ;  /* 0x000000ff00ff7812 */ /* 0x000fe4000780c0ff */
[----:B------:R-:W-:Y:S02]  /*ef50*/  USHF.R.U32.HI UR6, URZ, 0x2, UR5 ;  /* 0x000000023f067899 */ /* 0x000fe40008011605 */
[----:B------:R-:W-:Y:S02]  /*ef60*/  UISETP.GT.U32.AND UP0, UPT, UR5, 0x3, UPT ;  /* 0x000000030500788c */ /* 0x000fe4000bf04070 */
[----:B------:R-:W-:Y:S02]  /*ef70*/  ULOP3.LUT UR6, UR6, 0x1, URZ, 0xc0, !UPT ;  /* 0x0000000106067892 */ /* 0x000fe4000f8ec03f */
[----:B------:R-:W-:-:S02]  /*ef80*/  UISETP.LT.U32.AND UP0, UPT, UR9, 0x4, UP0 ;  /* 0x000000040900788c */ /* 0x000fc40008701070 */
[----:B------:R-:W-:Y:S02]  /*ef90*/  UISETP.NE.U32.AND UP1, UPT, UR6, 0x1, UPT ;  /* 0x000000010600788c */ /* 0x000fe4000bf25070 */
[----:B------:R-:W-:Y:S02]  /*efa0*/  USEL UR7, URZ, 0x1, !UP0 ;  /* 0x000000013f077887 */ /* 0x000fe4000c000000 */
[----:B------:R-:W-:Y:S02]  /*efb0*/  UISETP.GT.U32.AND UP1, UPT, UR9, 0x3, !UP1 ;  /* 0x000000030900788c */ /* 0x000fe4000cf24070 */
[----:B------:R-:W-:Y:S02]  /*efc0*/  ULOP3.LUT UR5, UR5, 0x3, URZ, 0xc0, !UPT ;  /* 0x0000000305057892 */ /* 0x000fe4000f8ec03f */
[----:B------:R-:W-:-:S04]  /*efd0*/  USEL UR6, URZ, 0x1, !UP1 ;  /* 0x000000013f067887 */ /* 0x000fc8000c800000 */
[----:B------:R-:W-:Y:S01]  /*efe0*/  ULOP3.LUT UR4, UR6, UR4, UR7, 0x96, !UPT ;  /* 0x0000000406047292 */ /* 0x000fe2000f8e9607 */
[----:B0-----:R-:W-:Y:S11]  /*eff0*/  @P0 BRA `(.L_x_297) ;  /* 0xffffff2000bc0947 */ /* 0x001ff6000383ffff */
[----:B------:R-:W-:Y:S05]  /*f000*/  EXIT ;  /* 0x000000000000794d */ /* 0x000fea0003800000 */
.L_x_7:
[----:B------:R-:W2:Y:S01]  /*f010*/  LDL R22, [R1+0x7c] ;  /* 0x00007c0001167983 */ /* 0x000ea20000100800 */
[----:B------:R-:W-:-:S03]  /*f020*/  ULDC.64 UR4, c[0x0][0x650] ;  /* 0x0001940000047ab9 */ /* 0x000fc60000000a00 */
[----:B0-----:R-:W3:Y:S01]  /*f030*/  LDL R23, [R1+0x78] ;  /* 0x0000780001177983 */ /* 0x001ee20000100800 */
[----:B------:R-:W-:Y:S01]  /*f040*/  PRMT R4, RZ, 0x7610, R4 ;  /* 0x00007610ff047816 */ /* 0x000fe20000000004 */
[----:B------:R-:W-:Y:S02]  /*f050*/  IMAD.MOV.U32 R5, RZ, RZ, -0x1 ;  /* 0xffffffffff057424 */ /* 0x000fe400078e00ff */
[----:B------:R-:W-:Y:S02]  /*f060*/  IMAD.MOV.U32 R7, RZ, RZ, -0x1 ;  /* 0xffffffffff077424 */ /* 0x000fe400078e00ff */
[----:B------:R-:W-:Y:S01]  /*f070*/  IMAD.MOV.U32 R6, RZ, RZ, -0x1 ;  /* 0xffffffffff067424 */ /* 0x000fe200078e00ff */
[----:B--2---:R-:W-:-:S04]  /*f080*/  ISETP.GE.U32.AND P0, PT, R22, UR4, PT ;  /* 0x0000000416007c0c */ /* 0x004fc8000bf06070 */
[----:B---3--:R-:W-:-:S13]  /*f090*/  ISETP.GE.U32.AND.EX P0, PT, R23, UR5, PT, P0 ;  /* 0x0000000517007c0c */ /* 0x008fda000bf06100 */
[----:B------:R-:W-:Y:S05]  /*f0a0*/  @P0 BRA `(.L_x_298) ;  /* 0x00000004002c0947 */ /* 0x000fea0003800000 */
[----:B------:R-:W0:Y:S01]  /*f0b0*/  LDC.64 R14, c[0x0][0x628] ;  /* 0x00018a00ff0e7b82 */ /* 0x000e220000000a00 */
[----:B------:R-:W-:Y:S02]  /*f0c0*/  IMAD.MOV.U32 R8, RZ, RZ, R22 ;  /* 0x000000ffff087224 */ /* 0x000fe400078e0016 */
[----:B------:R-:W-:-:S05]  /*f0d0*/  IMAD.MOV.U32 R9, RZ, RZ, R23 ;  /* 0x000000ffff097224 */ /* 0x000fca00078e0017 */
[----:B------:R-:W1:Y:S08]  /*f0e0*/  LDC R10, c[0x0][0x630] ;  /* 0x00018c00ff0a7b82 */ /* 0x000e700000000800 */
[----:B------:R-:W2:Y:S01]  /*f0f0*/  LDC.64 R16, c[0x0][0x620] ;  /* 0x00018800ff107b82 */ /* 0x000ea20000000a00 */
[----:B0-----:R-:W-:-:S04]  /*f100*/  ISETP.NE.U32.AND P0, PT, R14, RZ, PT ;  /* 0x000000ff0e00720c */ /* 0x001fc80003f05070 */
[----:B------:R-:W-:-:S13]  /*f110*/  ISETP.NE.AND.EX P0, PT, R15, RZ, PT, P0 ;  /* 0x000000ff0f00720c */ /* 0x000fda0003f05300 */
[----:B-12---:R-:W-:Y:S05]  /*f120*/  @!P0 BRA `(.L_x_299) ;  /* 0x0000000000288947 */ /* 0x006fea0003800000 */
[----:B------:R-:W0:Y:S02]  /*f130*/  LDC R4, c[0x0][0x634] ;  /* 0x00018d00ff047b82 */ /* 0x000e240000000800 */
[----:B0-----:R-:W-:-:S05]  /*f140*/  IADD3 R9, P0, R22, R4, RZ ;  /* 0x0000000416097210 */ /* 0x001fca0007f1e0ff */
        /* <DEDUP_REMOVED lines=8> */
.L_x_299:
[----:B------:R-:W0:Y:S01]  /*f1d0*/  LDC.64 R20, c[0x0][0x640] ;  /* 0x00019000ff147b82 */ /* 0x000e220000000a00 */
[-CC-:B------:R-:W-:Y:S02]  /*f1e0*/  SHF.R.U64 R14, R8, R10.reuse, R9.reuse ;  /* 0x0000000a080e7219 */ /* 0x180fe40000001209 */
[----:B------:R-:W-:Y:S02]  /*f1f0*/  SHF.R.U32.HI R4, RZ, R10, R9 ;  /* 0x0000000aff047219 */ /* 0x000fe40000011609 */
[----:B------:R-:W-:-:S03]  /*f200*/  IADD3 R7, P0, RZ, -R14, RZ ;  /* 0x8000000eff077210 */ /* 0x000fc60007f1e0ff */
[----:B------:R-:W1:Y:S02]  /*f210*/  LDC R8, c[0x0][0x618] ;  /* 0x00018600ff087b82 */ /* 0x000e640000000800 */
[----:B------:R-:W-:Y:S02]  /*f220*/  IMAD.X R5, RZ, RZ, ~R4, P0 ;  /* 0x000000ffff057224 */ /* 0x000fe400000e0e04 */
[----:B------:R-:W-:Y:S02]  /*f230*/  IMAD.MOV.U32 R4, RZ, RZ, R22 ;  /* 0x000000ffff047224 */ /* 0x000fe400078e0016 */
[-C--:B------:R-:W-:Y:S02]  /*f240*/  IMAD R6, R5, R16.reuse, RZ ;  /* 0x0000001005067224 */ /* 0x080fe400078e02ff */
[----:B------:R-:W2:Y:S01]  /*f250*/  LDC R18, c[0x0][0x608] ;  /* 0x00018200ff127b82 */ /* 0x000ea20000000800 */
[----:B------:R-:W-:Y:S02]  /*f260*/  IMAD.MOV.U32 R5, RZ, RZ, R23 ;  /* 0x000000ffff057224 */ /* 0x000fe400078e0017 */
[----:B------:R-:W-:-:S05]  /*f270*/  IMAD.WIDE.U32 R4, R7, R16, R4 ;  /* 0x0000001007047225 */ /* 0x000fca00078e0004 */
[----:B------:R-:W3:Y:S01]  /*f280*/  LDC R19, c[0x0][0x658] ;  /* 0x00019600ff137b82 */ /* 0x000ee20000000800 */
[----:B------:R-:W-:Y:S01]  /*f290*/  IMAD R7, R7, R17, R6 ;  /* 0x0000001107077224 */ /* 0x000fe200078e0206 */
[----:B0-----:R-:W-:Y:S01]  /*f2a0*/  ISETP.NE.U32.AND P0, PT, R20, RZ, PT ;  /* 0x000000ff1400720c */ /* 0x001fe20003f05070 */
[----:B------:R-:W-:Y:S02]  /*f2b0*/  IMAD.MOV.U32 R6, RZ, RZ, -0x1 ;  /* 0xffffffffff067424 */ /* 0x000fe400078e00ff */
[----:B------:R-:W-:Y:S01]  /*f2c0*/  IMAD.IADD R5, R5, 0x1, R7 ;  /* 0x0000000105057824 */ /* 0x000fe200078e0207 */
[----:B------:R-:W-:Y:S02]  /*f2d0*/  ISETP.NE.AND.EX P0, PT, R21, RZ, PT, P0 ;  /* 0x000000ff1500720c */ /* 0x000fe40003f05300 */
[----:B------:R-:W0:Y:S02]  /*f2e0*/  LDC R17, c[0x0][0x600] ;  /* 0x00018000ff117b82 */ /* 0x000e240000000800 */
[----:B-1----:R-:W-:-:S02]  /*f2f0*/  SHF.R.U64 R10, R4, R8, R5 ;  /* 0x00000008040a7219 */ /* 0x002fc40000001205 */
[----:B------:R-:W-:-:S04]  /*f300*/  SHF.R.U32.HI R5, RZ, R8, R5 ;  /* 0x00000008ff057219 */ /* 0x000fc80000011605 */
[----:B------:R-:W1:Y:S01]  /*f310*/  LDC R22, c[0x0][0x648] ;  /* 0x00019200ff167b82 */ /* 0x000e620000000800 */
[-CC-:B--2---:R-:W-:Y:S02]  /*f320*/  SHF.R.U64 R15, R10, R18.reuse, R5.reuse ;  /* 0x000000120a0f7219 */ /* 0x184fe40000001205 */
[----:B------:R-:W-:Y:S01]  /*f330*/  SHF.R.U32.HI R4, RZ, R18, R5 ;  /* 0x00000012ff047219 */ /* 0x000fe20000011605 */
[----:B------:R-:W-:-:S04]  /*f340*/  IMAD.MOV.U32 R18, RZ, RZ, 0x1 ;  /* 0x00000001ff127424 */ /* 0x000fc800078e00ff */
[----:B------:R-:W2:Y:S01]  /*f350*/  LDC R23, c[0x0][0x638] ;  /* 0x00018e00ff177b82 */ /* 0x000ea20000000800 */
[-CC-:B---3--:R-:W-:Y:S02]  /*f360*/  SHF.R.U64 R16, R15, R19.reuse, R4.reuse ;  /* 0x000000130f107219 */ /* 0x188fe40000001204 */
[-C--:B------:R-:W-:Y:S02]  /*f370*/  SHF.L.U32 R6, R6, R19.reuse, RZ ;  /* 0x0000001306067219 */ /* 0x080fe400000006ff */
[----:B------:R-:W-:Y:S01]  /*f380*/  SHF.R.U32.HI R5, RZ, R19, R4 ;  /* 0x00000013ff057219 */ /* 0x000fe20000011604 */
[----:B------:R-:W-:Y:S01]  /*f390*/  IMAD.MOV.U32 R4, RZ, RZ, R16 ;  /* 0x000000ffff047224 */ /* 0x000fe200078e0010 */
[----:B------:R-:W-:Y:S01]  /*f3a0*/  LOP3.LUT R24, RZ, R6, RZ, 0x33, !PT ;  /* 0x00000006ff187212 */ /* 0x000fe200078e33ff */
[----:B------:R-:W3:Y:S01]  /*f3b0*/  LDC R25, c[0x0][0x610] ;  /* 0x00018400ff197b82 */ /* 0x000ee20000000800 */
[----:B------:R-:W-:Y:S05]  /*f3c0*/  @!P0 BRA `(.L_x_300) ;  /* 0x0000000000288947 */ /* 0x000fea0003800000 */
        /* <DEDUP_REMOVED lines=10> */
.L_x_300:
[----:B-1----:R-:W-:Y:S01]  /*f470*/  SHF.R.U64 R4, R4, R22, R5 ;  /* 0x0000001604047219 */ /* 0x002fe20000001205 */
[----:B0-----:R-:W-:Y:S01]  /*f480*/  VIADD R7, R17, 0xffffffff ;  /* 0xffffffff11077836 */ /* 0x001fe20000000000 */
[----:B------:R-:W-:Y:S01]  /*f490*/  SHF.L.U32 R18, R18, R19, RZ ;  /* 0x0000001312127219 */ /* 0x000fe200000006ff */
[----:B------:R-:W-:Y:S01]  /*f4a0*/  @P4 IMAD R0, R11, R12, R2 ;  /* 0x0000000c0b004224 */ /* 0x000fe200078e0202 */
[----:B------:R-:W-:Y:S01]  /*f4b0*/  LOP3.LUT R3, R15, R24, RZ, 0xc0, !PT ;  /* 0x000000180f037212 */ /* 0x000fe200078ec0ff */
[----:B------:R-:W-:Y:S01]  /*f4c0*/  IMAD.MOV R5, RZ, RZ, -R4 ;  /* 0x000000ffff057224 */ /* 0x000fe200078e0a04 */
[----:B------:R-:W-:Y:S01]  /*f4d0*/  LOP3.LUT R7, R10, R7, RZ, 0xc0, !PT ;  /* 0x000000070a077212 */ /* 0x000fe200078ec0ff */
[----:B------:R-:W-:Y:S02]  /*f4e0*/  IMAD.MOV.U32 R6, RZ, RZ, R14 ;  /* 0x000000ffff067224 */ /* 0x000fe400078e000e */
[----:B------:R-:W-:Y:S02]  /*f4f0*/  IMAD R3, R18, R4, R3 ;  /* 0x0000000412037224 */ /* 0x000fe400078e0203 */
[----:B--2---:R-:W-:-:S02]  /*f500*/  IMAD R2, R5, R23, R16 ;  /* 0x0000001705027224 */ /* 0x004fc400078e0210 */
[----:B---3--:R-:W-:Y:S02]  /*f510*/  IMAD R0, R3, R25, R0 ;  /* 0x0000001903007224 */ /* 0x008fe400078e0200 */
[----:B------:R-:W-:Y:S02]  /*f520*/  IMAD R5, R2, R17, R7 ;  /* 0x0000001102057224 */ /* 0x000fe400078e0207 */
[----:B------:R-:W-:-:S03]  /*f530*/  IMAD.MOV.U32 R4, RZ, RZ, 0x1 ;  /* 0x00000001ff047424 */ /* 0x000fc600078e00ff */
[----:B------:R-:W-:Y:S02]  /*f540*/  SEL R7, R5, R0, !P4 ;  /* 0x0000000005077207 */ /* 0x000fe40006000000 */
[----:B------:R-:W-:-:S07]  /*f550*/  SEL R5, R0, R5, !P4 ;  /* 0x0000000500057207 */ /* 0x000fce0006000000 */
.L_x_298:
[----:B------:R-:W-:-:S08]  /*f560*/  NOP ;  /* 0x0000000000007918 */ /* 0x000fd00000000000 */
[----:B------:R-:W0:-:S00]  /*f570*/  USETMAXREG.DEALLOC.CTAPOOL 0x28 ;  /* 0x00000028000079c8 */ /* 0x000e0000080e0500 */
[----:B------:R-:W-:-:S13]  /*f580*/  ISETP.NE.AND P0, PT, RZ, UR8, PT ;  /* 0x00000008ff007c0c */ /* 0x000fda000bf05270 */
[----:B------:R-:W-:Y:S05]  /*f590*/  @P0 EXIT ;  /* 0x000000000000094d */ /* 0x000fea0003800000 */
[----:B0-----:R-:W-:Y:S01]  /*f5a0*/  LOP3.LUT P0, RZ, R4, 0xff, RZ, 0xc0, !PT ;  /* 0x000000ff04ff7812 */ /* 0x001fe2000780c0ff */
[----:B------:R-:W-:Y:S02]  /*f5b0*/  IMAD.MOV.U32 R0, RZ, RZ, 0x1 ;  /* 0x00000001ff007424 */ /* 0x000fe400078e00ff */
[----:B------:R-:W-:-:S10]  /*f5c0*/  IMAD.MOV.U32 R8, RZ, RZ, RZ ;  /* 0x000000ffff087224 */ /* 0x000fd400078e00ff */
[----:B------:R-:W-:Y:S05]  /*f5d0*/  @!P0 BRA `(.L_x_301) ;  /* 0x0000000c00a08947 */ /* 0x000fea0003800000 */
[----:B------:R-:W0:Y:S01]  /*f5e0*/  S2UR UR8, SR_CgaCtaId ;  /* 0x00000000000879c3 */ /* 0x000e220000008800 */
[----:B------:R-:W-:Y:S01]  /*f5f0*/  ULDC UR4, c[0x0][0x28c] ;  /* 0x0000a30000047ab9 */ /* 0x000fe20000000800 */
[----:B------:R-:W-:Y:S01]  /*f600*/  ULDC UR5, c[0x0][0x600] ;  /* 0x0001800000057ab9 */ /* 0x000fe20000000800 */
[----:B------:R-:W-:Y:S01]  /*f610*/  UIADD3 UR14, UR4, 0x7f, URZ ;  /* 0x0000007f040e7890 */ /* 0x000fe2000fffe03f */
[----:B------:R-:W-:Y:S01]  /*f620*/  BSSY B0, `(.L_x_301) ;  /* 0x00000e3000007945 */ /* 0x000fe20003800000 */
[----:B------:R-:W-:Y:S01]  /*f630*/  ULDC UR11, c[0x0][0x658] ;  /* 0x00019600000b7ab9 */ /* 0x000fe20000000800 */
[----:B------:R-:W-:Y:S01]  /*f640*/  UMOV UR12, 0xffffffff ;  /* 0xffffffff000c7882 */ /* 0x000fe20000000000 */
[----:B------:R-:W-:Y:S01]  /*f650*/  UMOV UR16, 0x1 ;  /* 0x0000000100107882 */ /* 0x000fe20000000000 */
[----:B------:R-:W-:Y:S01]  /*f660*/  USHF.R.S32.HI UR15, URZ, 0x1f, UR14 ;  /* 0x0000001f3f0f7899 */ /* 0x000fe2000801140e */
[----:B------:R-:W-:Y:S01]  /*f670*/  IMAD.MOV.U32 R9, RZ, RZ, 0x1 ;  /* 0x00000001ff097424 */ /* 0x000fe200078e00ff */
[----:B------:R-:W-:Y:S01]  /*f680*/  ULDC UR9, c[0x0][0xc] ;  /* 0x0000030000097ab9 */ /* 0x000fe20000000800 */
[----:B------:R-:W-:Y:S01]  /*f690*/  UIADD3 UR4, UR5, -0x1, URZ ;  /* 0xffffffff05047890 */ /* 0x000fe2000fffe03f */
[----:B------:R-:W-:Y:S01]  /*f6a0*/  IMAD.MOV.U32 R0, RZ, RZ, 0x1 ;  /* 0x00000001ff007424 */ /* 0x000fe200078e00ff */
[----:B------:R-:W-:Y:S01]  /*f6b0*/  USHF.L.U32 UR18, UR12, UR11, URZ ;  /* 0x0000000b0c127299 */ /* 0x000fe2000800063f */
[----:B------:R-:W-:Y:S01]  /*f6c0*/  IMAD.MOV.U32 R8, RZ, RZ, RZ ;  /* 0x000000ffff087224 */ /* 0x000fe200078e00ff */
[----:B------:R-:W-:Y:S01]  /*f6d0*/  USHF.L.U32 UR5, UR16, UR11, URZ ;  /* 0x0000000b10057299 */ /* 0x000fe2000800063f */
[----:B------:R-:W-:Y:S01]  /*f6e0*/  ULDC UR12, c[0x0][0x10] ;  /* 0x00000400000c7ab9 */ /* 0x000fe20000000800 */
[----:B------:R-:W-:Y:S01]  /*f6f0*/  ULEA.HI UR15, UR15, UR14, URZ, 0x7 ;  /* 0x0000000e0f0f7291 */ /* 0x000fe2000f8f383f */
[----:B------:R-:W-:Y:S01]  /*f700*/  UMOV UR22, 0x5 ;  /* 0x0000000500167882 */ /* 0x000fe20000000000 */
[----:B------:R-:W-:-:S02]  /*f710*/  ULOP3.LUT UR29, UR13, 0x2, URZ, 0xfc, !UPT ;  /* 0x000000020d1d7892 */ /* 0x000fc4000f8efc3f */
[----:B------:R-:W-:Y:S02]  /*f720*/  USHF.R.S32.HI UR19, URZ, 0x7, UR15 ;  /* 0x000000073f137899 */ /* 0x000fe4000801140f */
[----:B0-----:R-:W-:Y:S02]  /*f730*/  ULOP3.LUT UR10, UR8, 0x1, URZ, 0xc0, !UPT ;  /* 0x00000001080a7892 */ /* 0x001fe4000f8ec03f */
[----:B------:R-:W-:Y:S02]  /*f740*/  USHF.R.U32.HI UR30, URZ, 0x1, UR8 ;  /* 0x000000013f1e7899 */ /* 0x000fe40008011608 */
[----:B------:R-:W-:Y:S02]  /*f750*/  USHF.L.U32 UR6, UR8, 0x6, URZ ;  /* 0x0000000608067899 */ /* 0x000fe4000800063f */
[----:B------:R-:W-:Y:S02]  /*f760*/  USHF.L.U32 UR7, UR8, 0xd, URZ ;  /* 0x0000000d08077899 */ /* 0x000fe4000800063f */
[----:B------:R-:W-:-:S02]  /*f770*/  ULOP3.LUT UR8, UR8, 0xfffffffe, URZ, 0xc0, !UPT ;  /* 0xfffffffe08087892 */ /* 0x000fc4000f8ec03f */
[----:B------:R-:W-:Y:S02]  /*f780*/  UISETP.GT.U32.AND UP0, UPT, UR10, 0xffff, UPT ;  /* 0x0000ffff0a00788c */ /* 0x000fe4000bf04070 */
[----:B------:R-:W-:Y:S02]  /*f790*/  USHF.L.U32 UR20, UR16, UR8, URZ ;  /* 0x0000000810147299 */ /* 0x000fe4000800063f */
[----:B------:R-:W-:Y:S02]  /*f7a0*/  ULOP3.LUT UR11, UR8, 0x1, URZ, 0xfc, !UPT ;  /* 0x00000001080b7892 */ /* 0x000fe4000f8efc3f */
[----:B------:R-:W-:Y:S02]  /*f7b0*/  UIMAD.WIDE.U32 UR8, UR9, UR12, URZ ;  /* 0x0000000c090872a5 */ /* 0x000fe4000f8e003f */
[----:B------:R-:W-:Y:S01]  /*f7c0*/  USEL UR10, UR10, 0xffff, !UP0 ;  /* 0x0000ffff0a0a7887 */ /* 0x000fe2000c000000 */
[----:B------:R-:W-:Y:S01]  /*f7d0*/  ULDC UR12, c[0x0][0x14] ;  /* 0x00000500000c7ab9 */ /* 0x000fe20000000800 */
[----:B------:R-:W-:-:S02]  /*f7e0*/  USHF.L.U32 UR11, UR16, UR11, URZ ;  /* 0x0000000b100b7299 */ /* 0x000fc4000800063f */
[----:B------:R-:W-:Y:S02]  /*f7f0*/  UIMAD.WIDE.U32 UR24, UR8, UR12, URZ ;  /* 0x0000000c081872a5 */ /* 0x000fe4000f8e003f */
[----:B------:R-:W-:Y:S02]  /*f800*/  UIMAD UR21, UR9, UR12, URZ ;  /* 0x0000000c091572a4 */ /* 0x000fe4000f8e023f */
[----:B------:R-:W-:Y:S02]  /*f810*/  ULOP3.LUT UR10, UR10, 0xffff, URZ, 0xc0, !UPT ;  /* 0x0000ffff0a0a7892 */ /* 0x000fe4000f8ec03f */
[----:B------:R-:W-:Y:S02]  /*f820*/  ULOP3.LUT UR6, UR6, 0x40, URZ, 0xc0, !UPT ;  /* 0x0000004006067892 */ /* 0x000fe4000f8ec03f */
[----:B------:R-:W-:Y:S02]  /*f830*/  ULOP3.LUT UR7, UR7, 0x2000, URZ, 0xc0, !UPT ;  /* 0x0000200007077892 */ /* 0x000fe4000f8ec03f */
[----:B------:R-:W-:-:S02]  /*f840*/  ULOP3.LUT UR18, URZ, UR18, URZ, 0x33, !UPT ;  /* 0x000000123f127292 */ /* 0x000fc4000f8e333f */
[----:B------:R-:W-:Y:S02]  /*f850*/  ULOP3.LUT UR20, UR20, UR11, URZ, 0xfc, !UPT ;  /* 0x0000000b14147292 */ /* 0x000fe4000f8efc3f */
[----:B------:R-:W-:Y:S02]  /*f860*/  UIADD3 UR21, UR25, UR21, URZ ;  /* 0x0000001519157290 */ /* 0x000fe4000fffe03f */
[----:B------:R-:W-:Y:S02]  /*f870*/  USHF.L.U32 UR22, UR22, UR10, URZ ;  /* 0x0000000a16167299 */ /* 0x000fe4000800063f */
[----:B------:R-:W-:Y:S01]  /*f880*/  UIADD3 UR31, UR19, 0x1, URZ ;  /* 0x00000001131f7890 */ /* 0x000fe2000fffe03f */
[----:B------:R-:W-:-:S11]  /*f890*/  ULDC.64 UR32, c[0x0][0x198] ;  /* 0x0000660000207ab9 */ /* 0x000fd60000000a00 */
.L_x_312:
[----:B------:R-:W-:-:S03]  /*f8a0*/  UMOV UR8, 0xffffffff ;  /* 0xffffffff00087882 */ /* 0x000fc60000000000 */
[----:B------:R-:W-:Y:S05]  /*f8b0*/  BRA.DIV UR8, `(.L_x_302) ;  /* 0x0000000e08e47947 */ /* 0x000fea000b800000 */
[----:B------:R-:W-:-:S13]  /*f8c0*/  ELECT P0, URZ, PT ;  /* 0x00000000003f782f */ /* 0x000fda0003800000 */
.L_x_323:
[----:B------:R-:W0:Y:S01]  /*f8d0*/  LDC R2, c[0x0][0x28c] ;  /* 0x0000a300ff027b82 */ /* 0x000e220000000800 */
[----:B------:R-:W-:Y:S01]  /*f8e0*/  BSSY B1, `(.L_x_303) ;  /* 0x000003d000017945 */ /* 0x000fe20003800000 */
[----:B0-----:R-:W-:-:S13]  /*f8f0*/  ISETP.LT.OR P0, PT, R2, 0x1, !P0 ;  /* 0x000000010200780c */ /* 0x001fda0004701670 */
[----:B------:R-:W-:Y:S05]  /*f900*/  @P0 BRA `(.L_x_304) ;  /* 0x0000000000e80947 */ /* 0x000fea0003800000 */
[----:B------:R-:W-:Y:S01]  /*f910*/  LEA R5, R5, UR30, 0x1 ;  /* 0x0000001e05057c11 */ /* 0x000fe2000f8e08ff */
[----:B------:R-:W-:Y:S01]  /*f920*/  IMAD.MOV.U32 R13, RZ, RZ, RZ ;  /* 0x000000ffff0d7224 */ /* 0x000fe200078e00ff */
[----:B------:R-:W-:Y:S01]  /*f930*/  LEA R7, R7, UR6, 0x7 ;  /* 0x0000000607077c11 */ /* 0x000fe2000f8e38ff */
[----:B------:R-:W-:Y:S02]  /*f940*/  IMAD.U32 R14, RZ, RZ, UR31 ;  /* 0x0000001fff0e7e24 */ /* 0x000fe4000f8e00ff */
[----:B------:R-:W-:Y:S02]  /*f950*/  IMAD.MOV.U32 R2, RZ, RZ, R0 ;  /* 0x000000ffff027224 */ /* 0x000fe400078e0000 */
[----:B------:R-:W-:Y:S02]  /*f960*/  IMAD.MOV.U32 R3, RZ, RZ, R8 ;  /* 0x000000ffff037224 */ /* 0x000fe400078e0008 */
[----:B------:R-:W-:-:S07]  /*f970*/  IMAD.SHL.U32 R10, R5, 0x80, RZ ;  /* 0x00000080050a7824 */ /* 0x000fce00078e00ff */
.L_x_307:
[----:B------:R-:W0:Y:S01]  /*f980*/  S2R R5, SR_CgaCtaId ;  /* 0x0000000000057919 */ /* 0x000e220000008800 */
[----:B------:R-:W-:Y:S01]  /*f990*/  MOV R4, 0x400 ;  /* 0x0000040000047802 */ /* 0x000fe20000000f00 */
[----:B------:R-:W1:Y:S03]  /*f9a0*/  S2R R15, SR_TID.X ;  /* 0x00000000000f7919 */ /* 0x000e660000002100 */
[----:B0-----:R-:W-:Y:S02]  /*f9b0*/  LEA R12, R5, R4, 0x18 ;  /* 0x00000004050c7211 */ /* 0x001fe400078ec0ff */
[----:B------:R-:W-:Y:S02]  /*f9c0*/  SHF.L.U32 R4, R2, 0x1f, RZ ;  /* 0x0000001f02047819 */ /* 0x000fe400000006ff */
[----:B-1----:R-:W-:Y:S01]  /*f9d0*/  LOP3.LUT P1, RZ, R15, 0x7f, RZ, 0xc0, !PT ;  /* 0x0000007f0fff7812 */ /* 0x002fe2000782c0ff */
[----:B------:R-:W-:-:S04]  /*f9e0*/  IMAD R11, R3, 0x8, R12 ;  /* 0x00000008030b7824 */ /* 0x000fc800078e020c */
[----:B------:R-:W0:Y:S08]  /*f9f0*/  SYNCS.PHASECHK.TRANS64.TRYWAIT P0, [R11+URZ+0x20], R4 ;  /* 0x000020040b0075a7 */ /* 0x000e30000800017f */
[----:B------:R-:W1:Y:S01]  /*fa00*/  @!P1 LDC R5, c[0x0][0x500] ;  /* 0x00014000ff059b82 */ /* 0x000e620000000800 */
[----:B0-----:R-:W-:Y:S05]  /*fa10*/  @!P0 BRA `(.L_x_305) ;  /* 0x0000000c00ac8947 */ /* 0x001fea0003800000 */
.L_x_324:
[----:B------:R-:W-:Y:S01]  /*fa20*/  UPRMT UR8, UR29, 0x9910, URZ ;  /* 0x000099101d087896 */ /* 0x000fe2000800003f */
[----:B-1----:R1:W-:Y:S03]  /*fa30*/  @!P1 SYNCS.ARRIVE.TRANS64 RZ, [R11+URZ], R5 ;  /* 0x000000050bff99a7 */ /* 0x0023e6000800003f */
[----:B------:R-:W-:-:S06]  /*fa40*/  UISETP.NE.AND UP0, UPT, UR8, 0x2, UPT ;  /* 0x000000020800788c */ /* 0x000fcc000bf05270 */
[----:B------:R-:W-:-:S13]  /*fa50*/  PLOP3.LUT P0, PT, PT, PT, UP0, 0x80, 0x0 ;  /* 0x000000000000781c */ /* 0x000fda0003f0f008 */
[----:B-1----:R-:W-:Y:S05]  /*fa60*/  @P0 BRA `(.L_x_306) ;  /* 0x0000000000040947 */ /* 0x002fea0003800000 */
[----:B------:R-:W-:Y:S01]  /*fa70*/  BPT.TRAP 0x1 ;  /* 0x000000040000795c */ /* 0x000fe20000300000 */
.L_x_306:
[C---:B0-----:R-:W-:Y:S01]  /*fa80*/  LEA R4, R3.reuse, UR30, 0x1 ;  /* 0x0000001e03047c11 */ /* 0x041fe2000f8e08ff */
[----:B------:R-:W-:Y:S01]  /*fa90*/  VIADD R14, R14, 0xffffffff ;  /* 0xffffffff0e0e7836 */ /* 0x000fe20000000000 */
[----:B------:R-:W-:Y:S01]  /*faa0*/  R2UR UR11, R3 ;  /* 0x00000000030b72ca */ /* 0x000fe200000e0000 */
[----:B------:R-:W-:Y:S01]  /*fab0*/  UIADD3 UR14, UP0, UR32, 0xf0, URZ ;  /* 0x000000f0200e7890 */ /* 0x000fe2000ff1e03f */
[----:B------:R-:W-:Y:S01]  /*fac0*/  R2UR UR26, R12 ;  /* 0x000000000c1a72ca */ /* 0x000fe200000e0000 */
[----:B------:R-:W-:Y:S01]  /*fad0*/  IMAD.U32 R4, R4, 0x4000, R12 ;  /* 0x0000400004047824 */ /* 0x000fe200078e000c */
[----:B------:R-:W-:Y:S01]  /*fae0*/  R2UR UR27, R10 ;  /* 0x000000000a1b72ca */ /* 0x000fe200000e0000 */
[----:B------:R-:W-:Y:S01]  /*faf0*/  UIADD3 UR34, UP1, UR32, 0x1f0, URZ ;  /* 0x000001f020227890 */ /* 0x000fe2000ff3e03f */
[----:B------:R-:W-:Y:S01]  /*fb00*/  R2UR UR9, R11 ;  /* 0x000000000b0972ca */ /* 0x000fe200000e0000 */
[----:B------:R-:W-:Y:S01]  /*fb10*/  UIADD3.X UR15, URZ, UR33, URZ, UP0, !UPT ;  /* 0x000000213f0f7290 */ /* 0x000fe200087fe43f */
[----:B------:R-:W-:Y:S01]  /*fb20*/  R2UR UR8, R4 ;  /* 0x00000000040872ca */ /* 0x000fe200000e0000 */
[----:B------:R-:W-:Y:S01]  /*fb30*/  UPRMT UR23, URZ, 0x5410, UR22 ;  /* 0x000054103f177896 */ /* 0x000fe20008000016 */
[----:B------:R-:W-:Y:S01]  /*fb40*/  R2UR UR10, R13 ;  /* 0x000000000d0a72ca */ /* 0x000fe200000e0000 */
[----:B------:R-:W-:Y:S01]  /*fb50*/  VIADD R3, R3, 0x1 ;  /* 0x0000000103037836 */ /* 0x000fe20000000000 */
[----:B------:R-:W-:Y:S01]  /*fb60*/  R2UR UR12, R6 ;  /* 0x00000000060c72ca */ /* 0x000fe200000e0000 */
[----:B------:R-:W-:Y:S01]  /*fb70*/  ULEA UR11, UR11, UR7, 0xe ;  /* 0x000000070b0b7291 */ /* 0x000fe2000f8e703f */
[----:B------:R-:W-:Y:S01]  /*fb80*/  R2UR UR28, R7 ;  /* 0x00000000071c72ca */ /* 0x000fe200000e0000 */
[----:B------:R-:W-:Y:S01]  /*fb90*/  UPRMT UR36, URZ, 0x5410, UR20 ;  /* 0x000054103f247896 */ /* 0x000fe20008000014 */
[----:B------:R-:W-:Y:S01]  /*fba0*/  ISETP.GT.AND P1, PT, R14, 0x1, PT ;  /* 0x000000010e00780c */ /* 0x000fe20003f24270 */
[----:B------:R-:W-:Y:S01]  /*fbb0*/  UIADD3 UR26, UR26, 0x20100, UR11 ;  /* 0x000201001a1a7890 */ /* 0x000fe2000fffe00b */
[----:B------:R-:W-:Y:S01]  /*fbc0*/  ISETP.NE.AND P0, PT, R3, 0x4, PT ;  /* 0x000000040300780c */ /* 0x000fe20003f05270 */
[----:B------:R-:W-:Y:S01]  /*fbd0*/  UIADD3.X UR35, URZ, UR33, URZ, UP1, !UPT ;  /* 0x000000213f237290 */ /* 0x000fe20008ffe43f */
[----:B------:R-:W-:Y:S01]  /*fbe0*/  VIADD R13, R13, 0x80 ;  /* 0x000000800d0d7836 */ /* 0x000fe20000000000 */
[----:B------:R-:W-:Y:S01]  /*fbf0*/  UIADD3 UR8, UR8, 0x100, URZ ;  /* 0x0000010008087890 */ /* 0x000fe2000fffe03f */
[----:B------:R-:W-:Y:S01]  /*fc00*/  SEL R5, RZ, 0x1, P0 ;  /* 0x00000001ff057807 */ /* 0x000fe20000000000 */
[----:B------:R-:W-:Y:S01]  /*fc10*/  UMOV UR16, 0x0 ;  /* 0x0000000000107882 */ /* 0x000fe20000000000 */
[----:B------:R-:W-:Y:S01]  /*fc20*/  UMOV UR17, 0x10000000 ;  /* 0x1000000000117882 */ /* 0x000fe20000000000 */
[----:B------:R-:W-:Y:S01]  /*fc30*/  UMOV UR11, UR27 ;  /* 0x0000001b000b7c82 */ /* 0x000fe20008000000 */
[----:B------:R-:W-:-:S02]  /*fc40*/  LOP3.LUT R2, R2, R5, RZ, 0x3c, !PT ;  /* 0x0000000502027212 */ /* 0x000fc400078e3cff */
[----:B------:R-:W-:Y:S02]  /*fc50*/  SEL R3, R3, RZ, P0 ;  /* 0x000000ff03037207 */ /* 0x000fe40000000000 */
[----:B------:R0:W-:Y:S02]  /*fc60*/  UTMALDG.3D.MULTICAST [UR8], [UR14], UR23, desc[UR16] ;  /* 0x000010080e0073b4 */ /* 0x0001e40008011817 */
[----:B0-----:R-:W-:Y:S01]  /*fc70*/  UMOV UR8, UR26 ;  /* 0x0000001a00087c82 */ /* 0x001fe20008000000 */
[----:B------:R-:W-:Y:S02]  /*fc80*/  UMOV UR11, UR28 ;  /* 0x0000001c000b7c82 */ /* 0x000fe40008000000 */
[----:B------:R0:W-:Y:S02]  /*fc90*/  UTMALDG.3D.MULTICAST [UR8], [UR34], UR36, desc[UR16] ;  /* 0x00001008220073b4 */ /* 0x0001e40008011824 */
[----:B0-----:R-:W-:Y:S05]  /*fca0*/  @P1 BRA `(.L_x_307) ;  /* 0xfffffffc00341947 */ /* 0x001fea000383ffff */
.L_x_304:
[----:B------:R-:W-:Y:S05]  /*fcb0*/  BSYNC B1 ;  /* 0x0000000000017941 */ /* 0x000fea0003800000 */
.L_x_303:
[----:B------:R-:W2:Y:S01]  /*fcc0*/  LDL.LU R15, [R1+0x78] ;  /* 0x00007800010f7983 */ /* 0x000ea20000300800 */
[----:B------:R-:W-:Y:S01]  /*fcd0*/  LOP3.LUT P2, RZ, R9, 0xff, RZ, 0xc0, !PT ;  /* 0x000000ff09ff7812 */ /* 0x000fe2000784c0ff */
[----:B------:R-:W-:Y:S01]  /*fce0*/  VIADD R8, R8, UR19 ;  /* 0x0000001308087c36 */ /* 0x000fe20008000000 */
[----:B------:R-:W-:Y:S01]  /*fcf0*/  ULDC.64 UR8, c[0x0][0x650] ;  /* 0x0001940000087ab9 */ /* 0x000fe20000000a00 */
[----:B------:R-:W3:Y:S01]  /*fd00*/  LDL.LU R12, [R1+0x7c] ;  /* 0x00007c00010c7983 */ /* 0x000ee20000300800 */
[----:B------:R-:W-:Y:S01]  /*fd10*/  IMAD.U32 R5, RZ, RZ, UR19 ;  /* 0x00000013ff057e24 */ /* 0x000fe2000f8e00ff */
[----:B------:R-:W-:Y:S01]  /*fd20*/  BSSY B1, `(.L_x_308) ;  /* 0x0000070000017945 */ /* 0x000fe20003800000 */
[----:B------:R-:W-:Y:S01]  /*fd30*/  ISETP.GT.U32.AND P0, PT, R8, 0x3, PT ;  /* 0x000000030800780c */ /* 0x000fe20003f04070 */
[----:B------:R-:W-:Y:S01]  /*fd40*/  IMAD.MOV.U32 R7, RZ, RZ, -0x1 ;  /* 0xffffffffff077424 */ /* 0x000fe200078e00ff */
[----:B------:R-:W-:Y:S01]  /*fd50*/  SHF.R.U32.HI R2, RZ, 0x2, R8 ;  /* 0x00000002ff027819 */ /* 0x000fe20000011608 */
[----:B------:R-:W-:Y:S01]  /*fd60*/  IMAD.MOV.U32 R6, RZ, RZ, -0x1 ;  /* 0xffffffffff067424 */ /* 0x000fe200078e00ff */
[----:B------:R-:W-:Y:S01]  /*fd70*/  ISETP.LT.U32.AND P0, PT, R5, 0x4, P0 ;  /* 0x000000040500780c */ /* 0x000fe20000701070 */
[----:B------:R-:W-:Y:S01]  /*fd80*/  IMAD.MOV.U32 R5, RZ, RZ, -0x1 ;  /* 0xffffffffff057424 */ /* 0x000fe200078e00ff */
[----:B------:R-:W-:Y:S01]  /*fd90*/  LOP3.LUT R2, R2, 0x1, RZ, 0xc0, !PT ;  /* 0x0000000102027812 */ /* 0x000fe200078ec0ff */
[----:B------:R-:W0:Y:S01]  /*fda0*/  @P2 S2R R4, SR_CgaCtaId ;  /* 0x0000000000042919 */ /* 0x000e220000008800 */
[----:B------:R-:W-:-:S02]  /*fdb0*/  @P2 MOV R3, 0x400 ;  /* 0x0000040000032802 */ /* 0x000fc40000000f00 */
[----:B------:R-:W-:Y:S01]  /*fdc0*/  ISETP.NE.U32.AND P1, PT, R2, 0x1, PT ;  /* 0x000000010200780c */ /* 0x000fe20003f25070 */
[----:B------:R-:W-:Y:S01]  /*fdd0*/  IMAD.U32 R2, RZ, RZ, UR19 ;  /* 0x00000013ff027e24 */ /* 0x000fe2000f8e00ff */
[----:B------:R-:W-:Y:S02]  /*fde0*/  LOP3.LUT R8, R8, 0x3, RZ, 0xc0, !PT ;  /* 0x0000000308087812 */ /* 0x000fe400078ec0ff */
[----:B------:R-:W-:Y:S02]  /*fdf0*/  PRMT R9, RZ, 0x7610, R9 ;  /* 0x00007610ff097816 */ /* 0x000fe40000000009 */
[----:B------:R-:W-:-:S04]  /*fe00*/  ISETP.GT.U32.AND P1, PT, R2, 0x3, !P1 ;  /* 0x000000030200780c */ /* 0x000fc80004f24070 */
[----:B------:R-:W-:Y:S02]  /*fe10*/  SEL R2, RZ, 0x1, !P1 ;  /* 0x00000001ff027807 */ /* 0x000fe40004800000 */
[----:B0-----:R-:W-:-:S04]  /*fe20*/  @P2 LEA R3, R4, R3, 0x18 ;  /* 0x0000000304032211 */ /* 0x001fc800078ec0ff */
[----:B------:R0:W-:Y:S02]  /*fe30*/  @P2 SYNCS.ARRIVE.TRANS64.A1T0 RZ, [R3+URZ+0x58], RZ ;  /* 0x000058ff03ff29a7 */ /* 0x0001e4000810003f */
[----:B0-----:R-:W-:-:S04]  /*fe40*/  SEL R3, RZ, 0x1, !P0 ;  /* 0x00000001ff037807 */ /* 0x001fc80004000000 */
[----:B------:R-:W-:Y:S02]  /*fe50*/  LOP3.LUT R0, R2, R0, R3, 0x96, !PT ;  /* 0x0000000002007212 */ /* 0x000fe400078e9603 */
[----:B------:R-:W-:Y:S02]  /*fe60*/  PRMT R2, RZ, 0x7610, R2 ;  /* 0x00007610ff027816 */ /* 0x000fe40000000002 */
[----:B---3--:R-:W-:-:S04]  /*fe70*/  IADD3 R12, P2, R12, UR24, RZ ;  /* 0x000000180c0c7c10 */ /* 0x008fc8000ff5e0ff */
[----:B--2---:R-:W-:Y:S01]  /*fe80*/  IADD3.X R15, R15, UR21, RZ, P2, !PT ;  /* 0x000000150f0f7c10 */ /* 0x004fe200097fe4ff */
[----:B------:R0:W-:Y:S01]  /*fe90*/  STL [R1+0x7c], R12 ;  /* 0x00007c0c01007387 */ /* 0x0001e20000100800 */
[----:B------:R-:W-:-:S03]  /*fea0*/  ISETP.GE.U32.AND P2, PT, R12, UR8, PT ;  /* 0x000000080c007c0c */ /* 0x000fc6000bf46070 */
[----:B------:R0:W-:Y:S01]  /*feb0*/  STL [R1+0x78], R15 ;  /* 0x0000780f01007387 */ /* 0x0001e20000100800 */
[----:B------:R-:W-:-:S13]  /*fec0*/  ISETP.GE.U32.AND.EX P0, PT, R15, UR9, PT, P2 ;  /* 0x000000090f007c0c */ /* 0x000fda000bf06120 */
[----:B0-----:R-:W-:Y:S05]  /*fed0*/  @P0 BRA `(.L_x_309) ;  /* 0x0000000400500947 */ /* 0x001fea0003800000 */
[----:B------:R-:W-:Y:S01]  /*fee0*/  ULDC.64 UR8, c[0x0][0x628] ;  /* 0x00018a0000087ab9 */ /* 0x000fe20000000a00 */
[----:B------:R-:W0:Y:S01]  /*fef0*/  S2R R11, SR_CTAID.X ;  /* 0x00000000000b7919 */ /* 0x000e220000002500 */
[----:B------:R-:W-:Y:S01]  /*ff00*/  ISETP.NE.U32.AND P0, PT, RZ, UR8, PT ;  /* 0x00000008ff007c0c */ /* 0x000fe2000bf05070 */
[----:B------:R-:W-:Y:S01]  /*ff10*/  ULDC UR11, c[0x0][0x630] ;  /* 0x00018c00000b7ab9 */ /* 0x000fe20000000800 */
[----:B------:R-:W-:Y:S01]  /*ff20*/  IMAD.MOV.U32 R2, RZ, RZ, R12 ;  /* 0x000000ffff027224 */ /* 0x000fe200078e000c */
[----:B------:R-:W1:Y:S01]  /*ff30*/  S2R R10, SR_CTAID.Y ;  /* 0x00000000000a7919 */ /* 0x000e620000002600 */
[----:B------:R-:W-:Y:S01]  /*ff40*/  ISETP.NE.AND.EX P0, PT, RZ, UR9, PT, P0 ;  /* 0x00000009ff007c0c */ /* 0x000fe2000bf05300 */
[----:B------:R-:W-:-:S12]  /*ff50*/  IMAD.MOV.U32 R3, RZ, RZ, R15 ;  /* 0x000000ffff037224 */ /* 0x000fd800078e000f */
[----:B------:R-:W-:Y:S05]  /*ff60*/  @!P0 BRA `(.L_x_310) ;  /* 0x0000000000288947 */ /* 0x000fea0003800000 */
[----:B------:R-:W-:Y:S02]  /*ff70*/  ULDC UR10, c[0x0][0x634] ;  /* 0x00018d00000a7ab9 */ /* 0x000fe40000000800 */
[----:B------:R-:W-:-:S05]  /*ff80*/  IADD3 R7, P0, R12, UR10, RZ ;  /* 0x0000000a0c077c10 */ /* 0x000fca000ff1e0ff */
[----:B------:R-:W-:-:S04]  /*ff90*/  IMAD.X R13, RZ, RZ, R15, P0 ;  /* 0x000000ffff0d7224 */ /* 0x000fc800000e060f */
[----:B------:R-:W-:-:S04]  /*ffa0*/  IMAD.WIDE.U32 R4, R13, UR8, RZ ;  /* 0x000000080d047c25 */ /* 0x000fc8000f8e00ff */
[----:B------:R-:W-:-:S04]  /*ffb0*/  IMAD.WIDE.U32 R4, P0, R7, UR9, R4 ;  /* 0x0000000907047c25 */ /* 0x000fc8000f800004 */
[----:B------:R-:W-:-:S04]  /*ffc0*/  IMAD.WIDE.U32 R6, R7, UR8, RZ ;  /* 0x0000000807067c25 */ /* 0x000fc8000f8e00ff */
[----:B------:R-:W-:Y:S01]  /*ffd0*/  IMAD.X R3, RZ, RZ, RZ, P0 ;  /* 0x000000ffff037224 */ /* 0x000fe200000e06ff */
[----:B------:R-:W-:Y:S01]  /*ffe0*/  IADD3 RZ, P0, R7, R4, RZ ;  /* 0x0000000407ff7210 */ /* 0x000fe20007f1e0ff */
[----:B------:R-:W-:-:S04]  /*fff0*/  IMAD.MOV.U32 R2, RZ, RZ, R5 ;  /* 0x000000ffff027224 */ /* 0x000fc800078e0005 */
[----:B------:R-:W-:-:S08]  /*10000*/  IMAD.WIDE.U32.X R2, R13, UR9, R2, P0 ;  /* 0x000000090d027c25 */ /* 0x000fd000080e0402 */
.L_x_310:
[--C-:B------:R-:W-:Y:S01]  /*10010*/  SHF.R.U64 R6, R2, UR11, R3.reuse ;  /* 0x0000000b02067c19 */ /* 0x100fe20008001203 */
[----:B------:R-:W-:Y:S01]  /*10020*/  ULDC.64 UR8, c[0x0][0x620] ;  /* 0x0001880000087ab9 */ /* 0x000fe20000000a00 */
[----:B------:R-:W-:Y:S01]  /*10030*/  SHF.R.U32.HI R2, RZ, UR11, R3 ;  /* 0x0000000bff027c19 */ /* 0x000fe20008011603 */
[----:B------:R-:W-:Y:S01]  /*10040*/  IMAD.MOV.U32 R3, RZ, RZ, R15 ;  /* 0x000000ffff037224 */ /* 0x000fe200078e000f */
[----:B------:R-:W-:Y:S01]  /*10050*/  IADD3 R5, P0, RZ, -R6, RZ ;  /* 0x80000006ff057210 */ /* 0x000fe20007f1e0ff */
[----:B------:R-:W2:Y:S01]  /*10060*/  LDC R16, c[0x0][0x144] ;  /* 0x00005100ff107b82 */ /* 0x000ea20000000800 */
[----:B0-----:R-:W-:Y:S01]  /*10070*/  I2FP.F32.U32 R7, R11 ;  /* 0x0000000b00077245 */ /* 0x001fe20000201000 */
[----:B------:R-:W-:Y:S01]  /*10080*/  ULDC.64 UR14, c[0x0][0x640] ;  /* 0x00019000000e7ab9 */ /* 0x000fe20000000a00 */
[----:B------:R-:W-:Y:S01]  /*10090*/  ULDC UR10, c[0x0][0x608] ;  /* 0x00018200000a7ab9 */ /* 0x000fe20000000800 */
[----:B------:R-:W-:Y:S01]  /*100a0*/  IMAD.X R2, RZ, RZ, ~R2, P0 ;  /* 0x000000ffff027224 */ /* 0x000fe200000e0e02 */
[----:B------:R-:W-:-:S03]  /*100b0*/  ISETP.NE.U32.AND P0, PT, RZ, UR14, PT ;  /* 0x0000000eff007c0c */ /* 0x000fc6000bf05070 */
[----:B------:R-:W-:Y:S01]  /*100c0*/  IMAD R4, R2, UR8, RZ ;  /* 0x0000000802047c24 */ /* 0x000fe2000f8e02ff */
[----:B------:R-:W0:Y:S01]  /*100d0*/  LDC R13, c[0x0][0x148] ;  /* 0x00005200ff0d7b82 */ /* 0x000e220000000800 */
[----:B------:R-:W-:Y:S01]  /*100e0*/  IMAD.MOV.U32 R2, RZ, RZ, R12 ;  /* 0x000000ffff027224 */ /* 0x000fe200078e000c */
[----:B------:R-:W-:-:S03]  /*100f0*/  ISETP.NE.AND.EX P0, PT, RZ, UR15, PT, P0 ;  /* 0x0000000fff007c0c */ /* 0x000fc6000bf05300 */
[----:B------:R-:W-:Y:S01]  /*10100*/  IMAD.WIDE.U32 R2, R5, UR8, R2 ;  /* 0x0000000805027c25 */ /* 0x000fe2000f8e0002 */
[----:B------:R-:W-:-:S03]  /*10110*/  ULDC UR8, c[0x0][0x150] ;  /* 0x0000540000087ab9 */ /* 0x000fc60000000800 */
[----:B------:R-:W-:Y:S02]  /*10120*/  IMAD R5, R5, UR9, R4 ;  /* 0x0000000905057c24 */ /* 0x000fe4000f8e0204 */
[----:B------:R-:W-:Y:S01]  /*10130*/  FMUL R4, R7, UR8 ;  /* 0x0000000807047c20 */ /* 0x000fe20008400000 */
[----:B------:R-:W-:Y:S01]  /*10140*/  ULDC UR8, c[0x0][0x618] ;  /* 0x0001860000087ab9 */ /* 0x000fe20000000800 */
[----:B------:R-:W-:Y:S01]  /*10150*/  ULDC UR9, c[0x0][0x154] ;  /* 0x0000550000097ab9 */ /* 0x000fe20000000800 */
[----:B------:R-:W-:-:S03]  /*10160*/  IMAD.IADD R3, R3, 0x1, R5 ;  /* 0x0000000103037824 */ /* 0x000fc600078e0205 */
[----:B------:R-:W3:Y:S02]  /*10170*/  F2I.U32.TRUNC.NTZ R4, R4 ;  /* 0x0000000400047305 */ /* 0x000ee4000020f000 */
[----:B------:R-:W-:Y:S02]  /*10180*/  SHF.R.U64 R7, R2, UR8, R3 ;  /* 0x0000000802077c19 */ /* 0x000fe40008001203 */
[----:B-1----:R-:W-:-:S05]  /*10190*/  I2FP.F32.U32 R2, R10 ;  /* 0x0000000a00027245 */ /* 0x002fca0000201000 */
[----:B------:R-:W-:Y:S01]  /*101a0*/  FMUL R5, R2, UR9 ;  /* 0x0000000902057c20 */ /* 0x000fe20008400000 */
[----:B------:R-:W-:Y:S01]  /*101b0*/  SHF.R.U32.HI R2, RZ, UR8, R3 ;  /* 0x00000008ff027c19 */ /* 0x000fe20008011603 */
[----:B------:R-:W-:Y:S02]  /*101c0*/  ULDC UR8, c[0x0][0x658] ;  /* 0x0001960000087ab9 */ /* 0x000fe40000000800 */
[----:B------:R1:W4:Y:S01]  /*101d0*/  F2I.U32.TRUNC.NTZ R15, R5 ;  /* 0x00000005000f7305 */ /* 0x000322000020f000 */
[--C-:B------:R-:W-:Y:S02]  /*101e0*/  SHF.R.U64 R14, R7, UR10, R2.reuse ;  /* 0x0000000a070e7c19 */ /* 0x100fe40008001202 */
[----:B------:R-:W-:Y:S01]  /*101f0*/  SHF.R.U32.HI R3, RZ, UR10, R2 ;  /* 0x0000000aff037c19 */ /* 0x000fe20008011602 */
[----:B---3--:R-:W-:-:S03]  /*10200*/  IMAD.MOV R2, RZ, RZ, -R4 ;  /* 0x000000ffff027224 */ /* 0x008fc600078e0a04 */
[----:B------:R-:W-:Y:S01]  /*10210*/  SHF.R.U64 R12, R14, UR8, R3 ;  /* 0x000000080e0c7c19 */ /* 0x000fe20008001203 */
[----:B--2---:R-:W-:Y:S01]  /*10220*/  IMAD R17, R16, R2, R11 ;  /* 0x0000000210117224 */ /* 0x004fe200078e020b */
[----:B------:R-:W-:-:S03]  /*10230*/  SHF.R.U32.HI R4, RZ, UR8, R3 ;  /* 0x00000008ff047c19 */ /* 0x000fc60008011603 */
[----:B------:R-:W-:Y:S02]  /*10240*/  IMAD.MOV.U32 R2, RZ, RZ, R12 ;  /* 0x000000ffff027224 */ /* 0x000fe400078e000c */
[----:B------:R-:W-:Y:S01]  /*10250*/  IMAD.MOV.U32 R3, RZ, RZ, R4 ;  /* 0x000000ffff037224 */ /* 0x000fe200078e0004 */
[----:B-1--4-:R-:W-:Y:S06]  /*10260*/  @!P0 BRA `(.L_x_311) ;  /* 0x0000000000288947 */ /* 0x012fec0003800000 */
[----:B------:R-:W-:Y:S02]  /*10270*/  ULDC UR8, c[0x0][0x64c] ;  /* 0x0001930000087ab9 */ /* 0x000fe40000000800 */
[----:B------:R-:W-:-:S05]  /*10280*/  IADD3 R3, P0, R12, UR8, RZ ;  /* 0x000000080c037c10 */ /* 0x000fca000ff1e0ff */
[----:B------:R-:W-:-:S04]  /*10290*/  IMAD.X R11, RZ, RZ, R4, P0 ;  /* 0x000000ffff0b7224 */ /* 0x000fc800000e0604 */
[----:B------:R-:W-:-:S04]  /*102a0*/  IMAD.WIDE.U32 R4, R11, UR14, RZ ;  /* 0x0000000e0b047c25 */ /* 0x000fc8000f8e00ff */
[----:B------:R-:W-:-:S04]  /*102b0*/  IMAD.WIDE.U32 R4, P0, R3, UR15, R4 ;  /* 0x0000000f03047c25 */ /* 0x000fc8000f800004 */
[----:B------:R-:W-:-:S04]  /*102c0*/  IMAD.WIDE.U32 R2, R3, UR14, RZ ;  /* 0x0000000e03027c25 */ /* 0x000fc8000f8e00ff */
[----:B------:R-:W-:Y:S01]  /*102d0*/  IMAD.MOV.U32 R2, RZ, RZ, R5 ;  /* 0x000000ffff027224 */ /* 0x000fe200078e0005 */
[----:B------:R-:W-:Y:S01]  /*102e0*/  IADD3 RZ, P1, R3, R4, RZ ;  /* 0x0000000403ff7210 */ /* 0x000fe20007f3e0ff */
[----:B------:R-:W-:-:S04]  /*102f0*/  IMAD.X R3, RZ, RZ, RZ, P0 ;  /* 0x000000ffff037224 */ /* 0x000fc800000e06ff */
[----:B------:R-:W-:-:S08]  /*10300*/  IMAD.WIDE.U32.X R2, R11, UR15, R2, P1 ;  /* 0x0000000f0b027c25 */ /* 0x000fd000088e0402 */
.L_x_311:
[----:B------:R-:W-:Y:S01]  /*10310*/  ULDC UR8, c[0x0][0x648] ;  /* 0x0001920000087ab9 */ /* 0x000fe20000000800 */
[----:B------:R-:W-:Y:S01]  /*10320*/  IMAD.MOV R15, RZ, RZ, -R15 ;  /* 0x000000ffff0f7224 */ /* 0x000fe200078e0a0f */
[----:B------:R-:W-:Y:S01]  /*10330*/  SHF.R.U64 R3, R2, UR8, R3 ;  /* 0x0000000802037c19 */ /* 0x000fe20008001203 */
[----:B------:R-:W-:Y:S01]  /*10340*/  ULDC UR8, c[0x0][0x638] ;  /* 0x00018e0000087ab9 */ /* 0x000fe20000000800 */
[----:B------:R-:W-:Y:S01]  /*10350*/  LOP3.LUT R2, R14, UR18, RZ, 0xc0, !PT ;  /* 0x000000120e027c12 */ /* 0x000fe2000f8ec0ff */
[----:B0-----:R-:W-:Y:S01]  /*10360*/  @P4 IMAD R17, R13, R15, R10 ;  /* 0x0000000f0d114224 */ /* 0x001fe200078e020a */
[----:B------:R-:W-:Y:S01]  /*10370*/  LOP3.LUT R7, R7, UR4, RZ, 0xc0, !PT ;  /* 0x0000000407077c12 */ /* 0x000fe2000f8ec0ff */
[----:B------:R-:W-:Y:S01]  /*10380*/  IMAD.MOV R5, RZ, RZ, -R3 ;  /* 0x000000ffff057224 */ /* 0x000fe200078e0a03 */
[----:B------:R-:W-:Y:S01]  /*10390*/  ULDC UR9, c[0x0][0x610] ;  /* 0x0001840000097ab9 */ /* 0x000fe20000000800 */
[----:B------:R-:W-:Y:S02]  /*103a0*/  IMAD R2, R3, UR5, R2 ;  /* 0x0000000503027c24 */ /* 0x000fe4000f8e0202 */
[----:B------:R-:W-:Y:S01]  /*103b0*/  IMAD R12, R5, UR8, R12 ;  /* 0x00000008050c7c24 */ /* 0x000fe2000f8e020c */
[----:B------:R-:W-:Y:S01]  /*103c0*/  ULDC UR8, c[0x0][0x600] ;  /* 0x0001800000087ab9 */ /* 0x000fe20000000800 */
[----:B------:R-:W-:-:S02]  /*103d0*/  IMAD R5, R2, UR9, R17 ;  /* 0x0000000902057c24 */ /* 0x000fc4000f8e0211 */
[----:B------:R-:W-:Y:S02]  /*103e0*/  IMAD R12, R12, UR8, R7 ;  /* 0x000000080c0c7c24 */ /* 0x000fe4000f8e0207 */
[----:B------:R-:W-:-:S03]  /*103f0*/  IMAD.MOV.U32 R2, RZ, RZ, 0x1 ;  /* 0x00000001ff027424 */ /* 0x000fc600078e00ff */
[----:B------:R-:W-:Y:S02]  /*10400*/  SEL R7, R12, R5, !P4 ;  /* 0x000000050c077207 */ /* 0x000fe40006000000 */
[----:B------:R-:W-:-:S07]  /*10410*/  SEL R5, R5, R12, !P4 ;  /* 0x0000000c05057207 */ /* 0x000fce0006000000 */
.L_x_309:
[----:B------:R-:W-:Y:S05]  /*10420*/  BSYNC B1 ;  /* 0x0000000000017941 */ /* 0x000fea0003800000 */
.L_x_308:
[----:B------:R-:W-:-:S13]  /*10430*/  LOP3.LUT P0, RZ, R2, 0xff, RZ, 0xc0, !PT ;  /* 0x000000ff02ff7812 */ /* 0x000fda000780c0ff */
[----:B------:R-:W-:Y:S05]  /*10440*/  @P0 BRA `(.L_x_312) ;  /* 0xfffffff400140947 */ /* 0x000fea000383ffff */
[----:B------:R-:W-:Y:S05]  /*10450*/  BSYNC B0 ;  /* 0x0000000000007941 */ /* 0x000fea0003800000 */
.L_x_301:
[----:B------:R-:W-:-:S03]  /*10460*/  UMOV UR8, 0xffffffff ;  /* 0xffffffff00087882 */ /* 0x000fc60000000000 */
[----:B------:R-:W-:Y:S05]  /*10470*/  BRA.DIV UR8, `(.L_x_313) ;  /* 0x0000000608287947 */ /* 0x000fea000b800000 */
[----:B------:R-:W-:-:S13]  /*10480*/  ELECT P0, URZ, PT ;  /* 0x00000000003f782f */ /* 0x000fda0003800000 */
.L_x_327:
[----:B------:R-:W-:Y:S04]  /*10490*/  BSSY B0, `(.L_x_314) ;  /* 0x000002c000007945 */ /* 0x000fe80003800000 */
[----:B------:R-:W-:Y:S05]  /*104a0*/  @!P0 BRA `(.L_x_315) ;  /* 0x0000000000a88947 */ /* 0x000fea0003800000 */
[----:B------:R-:W-:-:S04]  /*104b0*/  ULOP3.LUT UR8, UR13, 0x2, URZ, 0xfc, !UPT ;  /* 0x000000020d087892 */ /* 0x000fc8000f8efc3f */
[----:B------:R-:W-:-:S06]  /*104c0*/  UISETP.NE.AND UP0, UPT, UR8, 0x3, UPT ;  /* 0x000000030800788c */ /* 0x000fcc000bf05270 */
[----:B------:R-:W-:-:S13]  /*104d0*/  PLOP3.LUT P0, PT, PT, PT, UP0, 0x80, 0x0 ;  /* 0x000000000000781c */ /* 0x000fda0003f0f008 */
[----:B------:R-:W-:Y:S05]  /*104e0*/  @!P0 BRA `(.L_x_316) ;  /* 0x0000000000048947 */ /* 0x000fea0003800000 */
[----:B------:R-:W-:Y:S01]  /*104f0*/  BPT.TRAP 0x1 ;  /* 0x000000040000795c */ /* 0x000fe20000300000 */
.L_x_316:
[----:B------:R-:W0:Y:S01]  /*10500*/  S2R R3, SR_CgaCtaId ;  /* 0x0000000000037919 */ /* 0x000e220000008800 */
[----:B------:R-:W-:-:S04]  /*10510*/  MOV R2, 0x400 ;  /* 0x0000040000027802 */ /* 0x000fc80000000f00 */
[----:B0-----:R-:W-:Y:S02]  /*10520*/  LEA R3, R3, R2, 0x18 ;  /* 0x0000000203037211 */ /* 0x001fe400078ec0ff */
[----:B------:R-:W-:-:S03]  /*10530*/  SHF.L.U32 R2, R0, 0x1f, RZ ;  /* 0x0000001f00027819 */ /* 0x000fc600000006ff */
[----:B------:R-:W-:-:S04]  /*10540*/  VIADD R3, R3, 0x20 ;  /* 0x0000002003037836 */ /* 0x000fc80000000000 */
[C---:B------:R-:W-:Y:S02]  /*10550*/  IMAD R7, R8.reuse, 0x8, R3 ;  /* 0x0000000808077824 */ /* 0x040fe400078e0203 */
[----:B------:R-:W-:Y:S02]  /*10560*/  VIADD R8, R8, 0x1 ;  /* 0x0000000108087836 */ /* 0x000fe40000000000 */
[----:B------:R-:W0:Y:S03]  /*10570*/  SYNCS.PHASECHK.TRANS64.TRYWAIT P0, [R7+URZ], R2 ;  /* 0x00000002070075a7 */ /* 0x000e26000800017f */
[----:B------:R-:W-:-:S04]  /*10580*/  ISETP.NE.AND P1, PT, R8, 0x4, PT ;  /* 0x000000040800780c */ /* 0x000fc80003f25270 */
[----:B------:R-:W-:Y:S02]  /*10590*/  SEL R5, RZ, 0x1, P1 ;  /* 0x00000001ff057807 */ /* 0x000fe40000800000 */
[----:B------:R-:W-:Y:S02]  /*105a0*/  SEL R8, R8, RZ, P1 ;  /* 0x000000ff08087207 */ /* 0x000fe40000800000 */
[----:B------:R-:W-:-:S03]  /*105b0*/  LOP3.LUT R5, R0, R5, RZ, 0x3c, !PT ;  /* 0x0000000500057212 */ /* 0x000fc600078e3cff */
[----:B------:R-:W-:Y:S01]  /*105c0*/  IMAD R9, R8, 0x8, R3 ;  /* 0x0000000808097824 */ /* 0x000fe200078e0203 */
[----:B------:R-:W-:Y:S01]  /*105d0*/  SHF.L.U32 R4, R5, 0x1f, RZ ;  /* 0x0000001f05047819 */ /* 0x000fe200000006ff */
[----:B0-----:R-:W-:Y:S06]  /*105e0*/  @!P0 BRA `(.L_x_317) ;  /* 0x0000000000ec8947 */ /* 0x001fec0003800000 */
.L_x_328:
[----:B------:R-:W1:Y:S01]  /*105f0*/  SYNCS.PHASECHK.TRANS64.TRYWAIT P0, [R9+URZ], R4 ;  /* 0x00000004090075a7 */ /* 0x000e62000800017f */
[----:B------:R-:W-:-:S05]  /*10600*/  VIADD R0, R8, 0x1 ;  /* 0x0000000108007836 */ /* 0x000fca0000000000 */
[----:B------:R-:W-:-:S04]  /*10610*/  ISETP.NE.AND P1, PT, R0, 0x4, PT ;  /* 0x000000040000780c */ /* 0x000fc80003f25270 */
[----:B0-----:R-:W-:Y:S02]  /*10620*/  SEL R2, RZ, 0x1, P1 ;  /* 0x00000001ff027807 */ /* 0x001fe40000800000 */
[----:B------:R-:W-:Y:S02]  /*10630*/  SEL R0, R0, RZ, P1 ;  /* 0x000000ff00007207 */ /* 0x000fe40000800000 */
[----:B------:R-:W-:-:S03]  /*10640*/  LOP3.LUT R7, R5, R2, RZ, 0x3c, !PT ;  /* 0x0000000205077212 */ /* 0x000fc600078e3cff */
[----:B------:R-:W-:Y:S01]  /*10650*/  IMAD R6, R0, 0x8, R3 ;  /* 0x0000000800067824 */ /* 0x000fe200078e0203 */
[----:B------:R-:W-:Y:S01]  /*10660*/  SHF.L.U32 R5, R7, 0x1f, RZ ;  /* 0x0000001f07057819 */ /* 0x000fe200000006ff */
[----:B-1----:R-:W-:Y:S06]  /*10670*/  @!P0 BRA `(.L_x_318) ;  /* 0x0000000000dc8947 */ /* 0x002fec0003800000 */
.L_x_329:
[----:B------:R-:W1:Y:S01]  /*10680*/  SYNCS.PHASECHK.TRANS64.TRYWAIT P0, [R6+URZ], R5 ;  /* 0x00000005060075a7 */ /* 0x000e62000800017f */
[----:B------:R-:W-:-:S05]  /*10690*/  VIADD R0, R0, 0x1 ;  /* 0x0000000100007836 */ /* 0x000fca0000000000 */
[----:B------:R-:W-:-:S04]  /*106a0*/  ISETP.NE.AND P1, PT, R0, 0x4, PT ;  /* 0x000000040000780c */ /* 0x000fc80003f25270 */
[----:B------:R-:W-:Y:S02]  /*106b0*/  SEL R2, RZ, 0x1, P1 ;  /* 0x00000001ff027807 */ /* 0x000fe40000800000 */
[----:B------:R-:W-:Y:S02]  /*106c0*/  SEL R0, R0, RZ, P1 ;  /* 0x000000ff00007207 */ /* 0x000fe40000800000 */
[----:B------:R-:W-:Y:S01]  /*106d0*/  LOP3.LUT R2, R7, R2, RZ, 0x3c, !PT ;  /* 0x0000000207027212 */ /* 0x000fe200078e3cff */
[----:B-1----:R-:W-:Y:S06]  /*106e0*/  @!P0 BRA `(.L_x_319) ;  /* 0x0000000000d48947 */ /* 0x002fec0003800000 */
.L_x_330:
[----:B------:R-:W-:Y:S01]  /*106f0*/  IMAD R3, R0, 0x8, R3 ;  /* 0x0000000800037824 */ /* 0x000fe200078e0203 */
[----:B------:R-:W-:-:S07]  /*10700*/  SHF.L.U32 R0, R2, 0x1f, RZ ;  /* 0x0000001f02007819 */ /* 0x000fce00000006ff */
.L_x_320:
[----:B--2---:R2:W3:Y:S02]  /*10710*/  SYNCS.PHASECHK.TRANS64.TRYWAIT P0, [R3+URZ], R0 ;  /* 0x00000000030075a7 */ /* 0x0044e4000800017f */
[----:B---3--:R-:W-:Y:S05]  /*10720*/  @!P0 NANOSLEEP.SYNCS 0x989680 ;  /* 0x009896800000895d */ /* 0x008fea0003900000 */
[----:B------:R-:W3:Y:S02]  /*10730*/  @!P0 SYNCS.PHASECHK.TRANS64 P0, [R3+URZ], R0 ;  /* 0x00000000030085a7 */ /* 0x000ee4000800007f */
[----:B---3--:R-:W-:Y:S05]  /*10740*/  @!P0 BRA `(.L_x_320) ;  /* 0xfffffffc00f08947 */ /* 0x008fea000383ffff */
.L_x_315:
[----:B------:R-:W-:Y:S05]  /*10750*/  BSYNC B0 ;  /* 0x0000000000007941 */ /* 0x000fea0003800000 */
.L_x_314:
[----:B------:R-:W-:Y:S05]  /*10760*/  EXIT ;  /* 0x000000000000794d */ /* 0x000fea0003800000 */
.L_x_21:
[----:B-1----:R-:W-:-:S04]  /*10770*/  IMAD.U32 R3, RZ, RZ, UR6 ;  /* 0x00000006ff037e24 */ /* 0x002fc8000f8e00ff */
[----:B------:R1:W2:Y:S03]  /*10780*/  SYNCS.PHASECHK.TRANS64.TRYWAIT P0, [R3+URZ], R0 ;  /* 0x00000000030075a7 */ /* 0x0002a6000800017f */
[----:B--2---:R-:W-:Y:S05]  /*10790*/  @!P0 NANOSLEEP.SYNCS 0x989680 ;  /* 0x009896800000895d */ /* 0x004fea0003900000 */
[----:B------:R-:W2:Y:S02]  /*107a0*/  @!P0 SYNCS.PHASECHK.TRANS64 P0, [R3+URZ], R0 ;  /* 0x00000000030085a7 */ /* 0x000ea4000800007f */
[----:B--2---:R-:W-:Y:S05]  /*107b0*/  @!P0 BRA `(.L_x_21) ;  /* 0xfffffffc00ec8947 */ /* 0x004fea000383ffff */
[----:B------:R-:W-:Y:S05]  /*107c0*/  BRA `(.L_x_20) ;  /* 0xffffff1400947947 */ /* 0x000fea000383ffff */
.L_x_27:
[----:B-----5:R2:W-:Y:S02]  /*107d0*/  STL [R1+0x88], R0 ;  /* 0x0000880001007387 */ /* 0x0205e40000100800 */
[----:B--2---:R-:W-:-:S04]  /*107e0*/  IMAD.U32 R0, RZ, RZ, UR16 ;  /* 0x00000010ff007e24 */ /* 0x004fc8000f8e00ff */
[----:B------:R2:W3:Y:S03]  /*107f0*/  SYNCS.PHASECHK.TRANS64.TRYWAIT P0, [R0+URZ], R229 ;  /* 0x000000e5000075a7 */ /* 0x0004e6000800017f */
[----:B---3--:R-:W-:Y:S05]  /*10800*/  @!P0 NANOSLEEP.SYNCS 0x989680 ;  /* 0x009896800000895d */ /* 0x008fea0003900000 */
[----:B------:R2:W3:Y:S02]  /*10810*/  @!P0 SYNCS.PHASECHK.TRANS64 P0, [R0+URZ], R229 ;  /* 0x000000e5000085a7 */ /* 0x0004e4000800007f */
[----:B--2---:R2:W5:Y:S02]  /*10820*/  LDL.LU R0, [R1+0x88] ;  /* 0x0000880001007983 */ /* 0x0045640000300800 */
[----:B--23--:R-:W-:Y:S05]  /*10830*/  @!P0 BRA `(.L_x_27) ;  /* 0xfffffffc00e48947 */ /* 0x00cfea000383ffff */
[----:B------:R-:W-:Y:S05]  /*10840*/  BRA `(.L_x_26) ;  /* 0xffffff2800607947 */ /* 0x000fea000383ffff */
.L_x_302:
[----:B------:R-:W-:Y:S01]  /*10850*/  BSSY B1, `(.L_x_321) ;  /* 0x0000006000017945 */ /* 0x000fe20003800000 */
[----:B------:R-:W-:-:S07]  /*10860*/  IMAD.MOV.U32 R2, RZ, RZ, -0x1 ;  /* 0xffffffffff027424 */ /* 0x000fce00078e00ff */
[----:B------:R-:W-:Y:S05]  /*10870*/  WARPSYNC.COLLECTIVE R2, `(.L_x_322) ;  /* 0x00000000020c7348 */ /* 0x000fea0003c00000 */
[----:B------:R-:W-:Y:S02]  /*10880*/  ELECT P0, UR62, PT ;  /* 0x00000000003e782f */ /* 0x000fe40003800000 */
[----:B------:R-:W-:Y:S01]  /*10890*/  MOV R2, UR62 ;  /* 0x0000003e00027c02 */ /* 0x000fe20008000f00 */
[----:B------:R-:W-:Y:S10]  /*108a0*/  ENDCOLLECTIVE ;  /* 0x000000000000791b */ /* 0x000ff40003800000 */
.L_x_322:
[----:B------:R-:W-:Y:S05]  /*108b0*/  BSYNC B1 ;  /* 0x0000000000017941 */ /* 0x000fea0003800000 */
.L_x_321:
[----:B------:R-:W-:Y:S05]  /*108c0*/  BRA `(.L_x_323) ;  /* 0xfffffff000007947 */ /* 0x000fea000383ffff */
.L_x_305:
[----:B0-----:R0:W2:Y:S02]  /*108d0*/  SYNCS.PHASECHK.TRANS64.TRYWAIT P0, [R11+URZ+0x20], R4 ;  /* 0x000020040b0075a7 */ /* 0x0010a4000800017f */
[----:B--2---:R-:W-:Y:S05]  /*108e0*/  @!P0 NANOSLEEP.SYNCS 0x989680 ;  /* 0x009896800000895d */ /* 0x004fea0003900000 */
[----:B------:R-:W2:Y:S02]  /*108f0*/  @!P0 SYNCS.PHASECHK.TRANS64 P0, [R11+URZ+0x20], R4 ;  /* 0x000020040b0085a7 */ /* 0x000ea4000800007f */
[----:B--2---:R-:W-:Y:S05]  /*10900*/  @!P0 BRA `(.L_x_305) ;  /* 0xfffffffc00f08947 */ /* 0x004fea000383ffff */
[----:B------:R-:W-:Y:S05]  /*10910*/  BRA `(.L_x_324) ;  /* 0xfffffff000407947 */ /* 0x000fea000383ffff */
.L_x_313:
[----:B------:R-:W-:Y:S01]  /*10920*/  BSSY B0, `(.L_x_325) ;  /* 0x0000006000007945 */ /* 0x000fe20003800000 */
[----:B------:R-:W-:-:S07]  /*10930*/  IMAD.MOV.U32 R2, RZ, RZ, -0x1 ;  /* 0xffffffffff027424 */ /* 0x000fce00078e00ff */
[----:B------:R-:W-:Y:S05]  /*10940*/  WARPSYNC.COLLECTIVE R2, `(.L_x_326) ;  /* 0x00000000020c7348 */ /* 0x000fea0003c00000 */
[----:B------:R-:W-:Y:S02]  /*10950*/  ELECT P0, UR62, PT ;  /* 0x00000000003e782f */ /* 0x000fe40003800000 */
[----:B------:R-:W-:Y:S01]  /*10960*/  MOV R2, UR62 ;  /* 0x0000003e00027c02 */ /* 0x000fe20008000f00 */
[----:B------:R-:W-:Y:S10]  /*10970*/  ENDCOLLECTIVE ;  /* 0x000000000000791b */ /* 0x000ff40003800000 */
.L_x_326:
[----:B------:R-:W-:Y:S05]  /*10980*/  BSYNC B0 ;  /* 0x0000000000007941 */ /* 0x000fea0003800000 */
.L_x_325:
[----:B------:R-:W-:Y:S05]  /*10990*/  BRA `(.L_x_327) ;  /* 0xfffffff800bc7947 */ /* 0x000fea000383ffff */
.L_x_317:
[----:B0-----:R0:W1:Y:S02]  /*109a0*/  SYNCS.PHASECHK.TRANS64.TRYWAIT P0, [R7+URZ], R2 ;  /* 0x00000002070075a7 */ /* 0x001064000800017f */
[----:B-1----:R-:W-:Y:S05]  /*109b0*/  @!P0 NANOSLEEP.SYNCS 0x989680 ;  /* 0x009896800000895d */ /* 0x002fea0003900000 */
[----:B------:R-:W1:Y:S02]  /*109c0*/  @!P0 SYNCS.PHASECHK.TRANS64 P0, [R7+URZ], R2 ;  /* 0x00000002070085a7 */ /* 0x000e64000800007f */
[----:B-1----:R-:W-:Y:S05]  /*109d0*/  @!P0 BRA `(.L_x_317) ;  /* 0xfffffffc00f08947 */ /* 0x002fea000383ffff */
[----:B------:R-:W-:Y:S05]  /*109e0*/  BRA `(.L_x_328) ;  /* 0xfffffffc00007947 */ /* 0x000fea000383ffff */
.L_x_318:
[----:B0-----:R0:W1:Y:S02]  /*109f0*/  SYNCS.PHASECHK.TRANS64.TRYWAIT P0, [R9+URZ], R4 ;  /* 0x00000004090075a7 */ /* 0x001064000800017f */
[----:B-1----:R-:W-:Y:S05]  /*10a00*/  @!P0 NANOSLEEP.SYNCS 0x989680 ;  /* 0x009896800000895d */ /* 0x002fea0003900000 */
[----:B------:R-:W1:Y:S02]  /*10a10*/  @!P0 SYNCS.PHASECHK.TRANS64 P0, [R9+URZ], R4 ;  /* 0x00000004090085a7 */ /* 0x000e64000800007f */
[----:B-1----:R-:W-:Y:S05]  /*10a20*/  @!P0 BRA `(.L_x_318) ;  /* 0xfffffffc00f08947 */ /* 0x002fea000383ffff */
[----:B------:R-:W-:Y:S05]  /*10a30*/  BRA `(.L_x_329) ;  /* 0xfffffffc00107947 */ /* 0x000fea000383ffff */
.L_x_319:
[----:B-1----:R1:W2:Y:S02]  /*10a40*/  SYNCS.PHASECHK.TRANS64.TRYWAIT P0, [R6+URZ], R5 ;  /* 0x00000005060075a7 */ /* 0x0022a4000800017f */
[----:B--2---:R-:W-:Y:S05]  /*10a50*/  @!P0 NANOSLEEP.SYNCS 0x989680 ;  /* 0x009896800000895d */ /* 0x004fea0003900000 */
[----:B------:R-:W2:Y:S02]  /*10a60*/  @!P0 SYNCS.PHASECHK.TRANS64 P0, [R6+URZ], R5 ;  /* 0x00000005060085a7 */ /* 0x000ea4000800007f */
[----:B--2---:R-:W-:Y:S05]  /*10a70*/  @!P0 BRA `(.L_x_319) ;  /* 0xfffffffc00f08947 */ /* 0x004fea000383ffff */
[----:B------:R-:W-:Y:S05]  /*10a80*/  BRA `(.L_x_330) ;  /* 0xfffffffc00187947 */ /* 0x000fea000383ffff */
.L_x_331:
[----:B------:R-:W-:-:S00]  /*10a90*/  BRA `(.L_x_331) ;  /* 0xfffffffc00fc7947 */ /* 0x000fc0000383ffff */
[----:B------:R-:W-:-:S00]  /*10aa0*/  NOP ;  /* 0x0000000000007918 */ /* 0x000fc00000000000 */
        /* <DEDUP_REMOVED lines=13> */
.L_x_332:


//--------------------- .nv.shared._ZN7cutlass13device_kernelINS_4gemm6kernel13GemmUniversalIN4cute5tupleIJiiiiEEENS1_10collective13CollectiveMmaINS1_37MainloopSm90TmaGmmaWarpSpecializedFP8ILi4ENS5_IJNS4_1CILi2EEESB_NSA_ILi1EEEEEENS1_35KernelTmaWarpSpecializedCooperativeEEENS5_IJNSA_ILi256EEENSA_ILi128EEESH_EEENS_12float_e5m2_tENS5_IJlSC_lEEESJ_SK_NS4_8TiledMMAINS4_8MMA_AtomIJNS4_4SM904GMMA31MMA_64x128x32_F32E5M2E5M2_SS_TNILNSO_7ScaleInE1ELSQ_1EEEEEENS4_6LayoutINS5_IJSB_SC_SC_EEENS5_IJSC_NSA_ILi0EEESV_EEEEENS5_IJNS4_10UnderscoreESY_SY_EEEEENS4_23SM90_TMA_LOAD_MULTICASTENS4_14ComposedLayoutINS4_7SwizzleILi3ELi4ELi3EEENS4_18smem_ptr_flag_bitsILi8EEENST_INS5_IJNSA_ILi8EEESH_EEENS5_IJSH_SC_EEEEEEEvNS4_8identityES11_S1B_vS1C_EENS_8epilogue10collective6detail29Sm90TmaWarpSpecializedAdapterINS1F_15DefaultEpilogueISJ_SK_SK_NS1E_6thread17LinearCombinationISJ_Li1EffLNS1J_9ScaleType4KindE0ELNS_15FloatRoundStyleE2ESJ_EENS1_15EpilogueDefaultEEEEEvvEEEEvNT_6ParamsE --------------------------
	.section	.nv.shared._ZN7cutlass13device_kernelINS_4gemm6kernel13GemmUniversalIN4cute5tupleIJiiiiEEENS1_10collective13CollectiveMmaINS1_37MainloopSm90TmaGmmaWarpSpecializedFP8ILi4ENS5_IJNS4_1CILi2EEESB_NSA_ILi1EEEEEENS1_35KernelTmaWarpSpecializedCooperativeEEENS5_IJNSA_ILi256EEENSA_ILi128EEESH_EEENS_12float_e5m2_tENS5_IJlSC_lEEESJ_SK_NS4_8TiledMMAINS4_8MMA_AtomIJNS4_4SM904GMMA31MMA_64x128x32_F32E5M2E5M2_SS_TNILNSO_7ScaleInE1ELSQ_1EEEEEENS4_6LayoutINS5_IJSB_SC_SC_EEENS5_IJSC_NSA_ILi0EEESV_EEEEENS5_IJNS4_10UnderscoreESY_SY_EEEEENS4_23SM90_TMA_LOAD_MULTICASTENS4_14ComposedLayoutINS4_7SwizzleILi3ELi4ELi3EEENS4_18smem_ptr_flag_bitsILi8EEENST_INS5_IJNSA_ILi8EEESH_EEENS5_IJSH_SC_EEEEEEEvNS4_8identityES11_S1B_vS1C_EENS_8epilogue10collective6detail29Sm90TmaWarpSpecializedAdapterINS1F_15DefaultEpilogueISJ_SK_SK_NS1E_6thread17LinearCombinationISJ_Li1EffLNS1J_9ScaleType4KindE0ELNS_15FloatRoundStyleE2ESJ_EENS1_15EpilogueDefaultEEEEEvvEEEEvNT_6ParamsE,"aw",@nobits
	.sectionflags	@""
	.align	16
	.zero		1024


//--------------------- .nv.shared.reserved.0     --------------------------
	.section	.nv.shared.reserved.0,"aw",@nobits
	.weak		__nv_reservedSMEM_offset_0_alias
	.size		__nv_reservedSMEM_offset_0_alias, 0, 0
	.other		__nv_reservedSMEM_offset_0_alias,@"STO_CUDA_RESERVED_SHARED STV_DEFAULT"
__nv_reservedSMEM_offset_0_alias:
	.zero		0


//--------------------- .nv.global                --------------------------
	.section	.nv.global,"aw",@nobits
.nv.global:
	.type		_ZN39_INTERNAL_acde15ad_4_k_cu_d1a83eff_56224cute1_E,@object
	.size		_ZN39_INTERNAL_acde15ad_4_k_cu_d1a83eff_56224cute1_E,(_ZN39_INTERNAL_acde15ad_4_k_cu_d1a83eff_56224cuda3std3__45__cpo6cbeginE - _ZN39_INTERNAL_acde15ad_4_k_cu_d1a83eff_56224cute1_E)
_ZN39_INTERNAL_acde15ad_4_k_cu_d1a83eff_56224cute1_E:
	.zero		1
	.type		_ZN39_INTERNAL_acde15ad_4_k_cu_d1a83eff_56224cuda3std3__45__cpo6cbeginE,@object
	.size		_ZN39_INTERNAL_acde15ad_4_k_cu_d1a83eff_56224cuda3std3__45__cpo6cbeginE,(_ZN39_INTERNAL_acde15ad_4_k_cu_d1a83eff_56224cuda3std3__48in_placeE - _ZN39_INTERNAL_acde15ad_4_k_cu_d1a83eff_56224cuda3std3__45__cpo6cbeginE)
_ZN39_INTERNAL_acde15ad_4_k_cu_d1a83eff_56224cuda3std3__45__cpo6cbeginE:
	.zero		1
	.type		_ZN39_INTERNAL_acde15ad_4_k_cu_d1a83eff_56224cuda3std3__48in_placeE,@object
	.size		_ZN39_INTERNAL_acde15ad_4_k_cu_d1a83eff_56224cuda3std3__48in_placeE,(_ZN39_INTERNAL_acde15ad_4_k_cu_d1a83eff_56224cuda3std6ranges3__45__cpo9iter_moveE - _ZN39_INTERNAL_acde15ad_4_k_cu_d1a83eff_56224cuda3std3__48in_placeE)
_ZN39_INTERNAL_acde15ad_4_k_cu_d1a83eff_56224cuda3std3__48in_placeE:
	.zero		1
	.type		_ZN39_INTERNAL_acde15ad_4_k_cu_d1a83eff_56224cuda3std6ranges3__45__cpo9iter_moveE,@object
	.size		_ZN39_INTERNAL_acde15ad_4_k_cu_d1a83eff_56224cuda3std6ranges3__45__cpo9iter_moveE,(_ZN39_INTERNAL_acde15ad_4_k_cu_d1a83eff_56224cuda3std3__45__cpo5beginE - _ZN39_INTERNAL_acde15ad_4_k_cu_d1a83eff_56224cuda3std6ranges3__45__cpo9iter_moveE)
_ZN39_INTERNAL_acde15ad_4_k_cu_d1a83eff_56224cuda3std6ranges3__45__cpo9iter_moveE:
	.zero		1
	.type		_ZN39_INTERNAL_acde15ad_4_k_cu_d1a83eff_56224cuda3std3__45__cpo5beginE,@object
	.size		_ZN39_INTERNAL_acde15ad_4_k_cu_d1a83eff_56224cuda3std3__45__cpo5beginE,(_ZN39_INTERNAL_acde15ad_4_k_cu_d1a83eff_56224cuda3std3__441_GLOBAL__N__acde15ad_4_k_cu_d1a83eff_56226ignoreE - _ZN39_INTERNAL_acde15ad_4_k_cu_d1a83eff_56224cuda3std3__45__cpo5beginE)
_ZN39_INTERNAL_acde15ad_4_k_cu_d1a83eff_56224cuda3std3__45__cpo5beginE:
	.zero		1
	.type		_ZN39_INTERNAL_acde15ad_4_k_cu_d1a83eff_56224cuda3std3__441_GLOBAL__N__acde15ad_4_k_cu_d1a83eff_56226ignoreE,@object
	.size		_ZN39_INTERNAL_acde15ad_4_k_cu_d1a83eff_56224cuda3std3__441_GLOBAL__N__acde15ad_4_k_cu_d1a83eff_56226ignoreE,(_ZN39_INTERNAL_acde15ad_4_k_cu_d1a83eff_56224cute7productE - _ZN39_INTERNAL_acde15ad_4_k_cu_d1a83eff_56224cuda3std3__441_GLOBAL__N__acde15ad_4_k_cu_d1a83eff_56226ignoreE)
_ZN39_INTERNAL_acde15ad_4_k_cu_d1a83eff_56224cuda3std3__441_GLOBAL__N__acde15ad_4_k_cu_d1a83eff_56226ignoreE:
	.zero		1
	.type		_ZN39_INTERNAL_acde15ad_4_k_cu_d1a83eff_56224cute7productE,@object
	.size		_ZN39_INTERNAL_acde15ad_4_k_cu_d1a83eff_56224cute7productE,(_ZN39_INTERNAL_acde15ad_4_k_cu_d1a83eff_56224cuda3std3__45__cpo3endE - _ZN39_INTERNAL_acde15ad_4_k_cu_d1a83eff_56224cute7productE)
_ZN39_INTERNAL_acde15ad_4_k_cu_d1a83eff_56224cute7productE:
	.zero		1
	.type		_ZN39_INTERNAL_acde15ad_4_k_cu_d1a83eff_56224cuda3std3__45__cpo3endE,@object
	.size		_ZN39_INTERNAL_acde15ad_4_k_cu_d1a83eff_56224cuda3std3__45__cpo3endE,(_ZN39_INTERNAL_acde15ad_4_k_cu_d1a83eff_56224cuda3std3__419piecewise_constructE - _ZN39_INTERNAL_acde15ad_4_k_cu_d1a83eff_56224cuda3std3__45__cpo3endE)
_ZN39_INTERNAL_acde15ad_4_k_cu_d1a83eff_56224cuda3std3__45__cpo3endE:
	.zero		1
	.type		_ZN39_INTERNAL_acde15ad_4_k_cu_d1a83eff_56224cuda3std3__419piecewise_constructE,@object
	.size		_ZN39_INTERNAL_acde15ad_4_k_cu_d1a83eff_56224cuda3std3__419piecewise_constructE,(_ZN39_INTERNAL_acde15ad_4_k_cu_d1a83eff_56224cuda3std3__45__cpo4cendE - _ZN39_INTERNAL_acde15ad_4_k_cu_d1a83eff_56224cuda3std3__419piecewise_constructE)
_ZN39_INTERNAL_acde15ad_4_k_cu_d1a83eff_56224cuda3std3__419piecewise_constructE:
	.zero		1
	.type		_ZN39_INTERNAL_acde15ad_4_k_cu_d1a83eff_56224cuda3std3__45__cpo4cendE,@object
	.size		_ZN39_INTERNAL_acde15ad_4_k_cu_d1a83eff_56224cuda3std3__45__cpo4cendE,(_ZN39_INTERNAL_acde15ad_4_k_cu_d1a83eff_56224cuda3std6ranges3__45__cpo4swapE - _ZN39_INTERNAL_acde15ad_4_k_cu_d1a83eff_56224cuda3std3__45__cpo4cendE)
_ZN39_INTERNAL_acde15ad_4_k_cu_d1a83eff_56224cuda3std3__45__cpo4cendE:
	.zero		1
	.type		_ZN39_INTERNAL_acde15ad_4_k_cu_d1a83eff_56224cuda3std6ranges3__45__cpo4swapE,@object
	.size		_ZN39_INTERNAL_acde15ad_4_k_cu_d1a83eff_56224cuda3std6ranges3__45__cpo4swapE,(.L_7 - _ZN39_INTERNAL_acde15ad_4_k_cu_d1a83eff_56224cuda3std6ranges3__45__cpo4swapE)
_ZN39_INTERNAL_acde15ad_4_k_cu_d1a83eff_56224cuda3std6ranges3__45__cpo4swapE:
	.zero		1
.L_7:


//--------------------- .nv.constant0._ZN7cutlass13device_kernelINS_4gemm6kernel13GemmUniversalIN4cute5tupleIJiiiiEEENS1_10collective13CollectiveMmaINS1_37MainloopSm90TmaGmmaWarpSpecializedFP8ILi4ENS5_IJNS4_1CILi2EEESB_NSA_ILi1EEEEEENS1_35KernelTmaWarpSpecializedCooperativeEEENS5_IJNSA_ILi256EEENSA_ILi128EEESH_EEENS_12float_e5m2_tENS5_IJlSC_lEEESJ_SK_NS4_8TiledMMAINS4_8MMA_AtomIJNS4_4SM904GMMA31MMA_64x128x32_F32E5M2E5M2_SS_TNILNSO_7ScaleInE1ELSQ_1EEEEEENS4_6LayoutINS5_IJSB_SC_SC_EEENS5_IJSC_NSA_ILi0EEESV_EEEEENS5_IJNS4_10UnderscoreESY_SY_EEEEENS4_23SM90_TMA_LOAD_MULTICASTENS4_14ComposedLayoutINS4_7SwizzleILi3ELi4ELi3EEENS4_18smem_ptr_flag_bitsILi8EEENST_INS5_IJNSA_ILi8EEESH_EEENS5_IJSH_SC_EEEEEEEvNS4_8identityES11_S1B_vS1C_EENS_8epilogue10collective6detail29Sm90TmaWarpSpecializedAdapterINS1F_15DefaultEpilogueISJ_SK_SK_NS1E_6thread17LinearCombinationISJ_Li1EffLNS1J_9ScaleType4KindE0ELNS_15FloatRoundStyleE2ESJ_EENS1_15EpilogueDefaultEEEEEvvEEEEvNT_6ParamsE --------------------------
	.section	.nv.constant0._ZN7cutlass13device_kernelINS_4gemm6kernel13GemmUniversalIN4cute5tupleIJiiiiEEENS1_10collective13CollectiveMmaINS1_37MainloopSm90TmaGmmaWarpSpecializedFP8ILi4ENS5_IJNS4_1CILi2EEESB_NSA_ILi1EEEEEENS1_35KernelTmaWarpSpecializedCooperativeEEENS5_IJNSA_ILi256EEENSA_ILi128EEESH_EEENS_12float_e5m2_tENS5_IJlSC_lEEESJ_SK_NS4_8TiledMMAINS4_8MMA_AtomIJNS4_4SM904GMMA31MMA_64x128x32_F32E5M2E5M2_SS_TNILNSO_7ScaleInE1ELSQ_1EEEEEENS4_6LayoutINS5_IJSB_SC_SC_EEENS5_IJSC_NSA_ILi0EEESV_EEEEENS5_IJNS4_10UnderscoreESY_SY_EEEEENS4_23SM90_TMA_LOAD_MULTICASTENS4_14ComposedLayoutINS4_7SwizzleILi3ELi4ELi3EEENS4_18smem_ptr_flag_bitsILi8EEENST_INS5_IJNSA_ILi8EEESH_EEENS5_IJSH_SC_EEEEEEEvNS4_8identityES11_S1B_vS1C_EENS_8epilogue10collective6detail29Sm90TmaWarpSpecializedAdapterINS1F_15DefaultEpilogueISJ_SK_SK_NS1E_6thread17LinearCombinationISJ_Li1EffLNS1J_9ScaleType4KindE0ELNS_15FloatRoundStyleE2ESJ_EENS1_15EpilogueDefaultEEEEEvvEEEEvNT_6ParamsE,"a",@progbits
	.sectionflags	@""
	.align	4
.nv.constant0._ZN7cutlass13device_kernelINS_4gemm6kernel13GemmUniversalIN4cute5tupleIJiiiiEEENS1_10collective13CollectiveMmaINS1_37MainloopSm90TmaGmmaWarpSpecializedFP8ILi4ENS5_IJNS4_1CILi2EEESB_NSA_ILi1EEEEEENS1_35KernelTmaWarpSpecializedCooperativeEEENS5_IJNSA_ILi256EEENSA_ILi128EEESH_EEENS_12float_e5m2_tENS5_IJlSC_lEEESJ_SK_NS4_8TiledMMAINS4_8MMA_AtomIJNS4_4SM904GMMA31MMA_64x128x32_F32E5M2E5M2_SS_TNILNSO_7ScaleInE1ELSQ_1EEEEEENS4_6LayoutINS5_IJSB_SC_SC_EEENS5_IJSC_NSA_ILi0EEESV_EEEEENS5_IJNS4_10UnderscoreESY_SY_EEEEENS4_23SM90_TMA_LOAD_MULTICASTENS4_14ComposedLayoutINS4_7SwizzleILi3ELi4ELi3EEENS4_18smem_ptr_flag_bitsILi8EEENST_INS5_IJNSA_ILi8EEESH_EEENS5_IJSH_SC_EEEEEEEvNS4_8identityES11_S1B_vS1C_EENS_8epilogue10collective6detail29Sm90TmaWarpSpecializedAdapterINS1F_15DefaultEpilogueISJ_SK_SK_NS1E_6thread17LinearCombinationISJ_Li1EffLNS1J_9ScaleType4KindE0ELNS_15FloatRoundStyleE2ESJ_EENS1_15EpilogueDefaultEEEEEvvEEEEvNT_6ParamsE:
	.zero		1664


//--------------------- SYMBOLS --------------------------

	.type		.nv.reservedSmem.offset0,@object
	.size		.nv.reservedSmem.offset0,0x4
